// auto-generated by cutlass_sweep.gemm — config: {"arch": "sm_90", "cluster_m": 1, "cluster_n": 1, "dtype": "e4m3", "dtype_b": "e4m3", "layout": "nt", "stages": 0, "tile_k": 64, "tile_m": 192, "tile_n": 160}
#include "cutlass/cutlass.h"
#include "cutlass/gemm/collective/collective_builder.hpp"
#include "cutlass/gemm/device/gemm_universal_adapter.h"
#include "cutlass/gemm/kernel/gemm_universal.hpp"
#include "cutlass/epilogue/collective/collective_builder.hpp"

using ElemA = cutlass::float_e4m3_t;
using ElemB = cutlass::float_e4m3_t;
using ElemCD = cutlass::float_e4m3_t;
using Acc  = float;
using TileShape    = cute::Shape<cute::_192, cute::_160, cute::_64>;
using ClusterShape = cute::Shape<cute::_1, cute::_1, cute::_1>;

using CollectiveEpilogue = typename cutlass::epilogue::collective::CollectiveBuilder<
    cutlass::arch::Sm90, cutlass::arch::OpClassTensorOp,
    TileShape, ClusterShape,
    cutlass::epilogue::collective::EpilogueTileAuto,
    Acc, Acc,
    ElemCD, cutlass::layout::RowMajor, 128 / cutlass::sizeof_bits<ElemCD>::value,
    ElemCD, cutlass::layout::RowMajor, 128 / cutlass::sizeof_bits<ElemCD>::value,
    cutlass::epilogue::collective::EpilogueScheduleAuto
  >::CollectiveOp;

using CollectiveMainloop = typename cutlass::gemm::collective::CollectiveBuilder<
    cutlass::arch::Sm90, cutlass::arch::OpClassTensorOp,
    ElemA, cutlass::layout::RowMajor, 128 / cutlass::sizeof_bits<ElemA>::value,
    ElemB, cutlass::layout::ColumnMajor, 128 / cutlass::sizeof_bits<ElemB>::value,
    Acc,
    TileShape, ClusterShape,
    cutlass::gemm::collective::StageCountAutoCarveout<static_cast<int>(sizeof(typename CollectiveEpilogue::SharedStorage))>,
    cutlass::gemm::collective::KernelScheduleAuto
  >::CollectiveOp;

using GemmKernel = cutlass::gemm::kernel::GemmUniversal<
    cute::Shape<int,int,int,int>,
    CollectiveMainloop,
    CollectiveEpilogue
>;
using Gemm = cutlass::gemm::device::GemmUniversalAdapter<GemmKernel>;

// Force the device kernel symbol into the cubin without needing a host main.
auto* _anchor = &cutlass::device_kernel<GemmKernel>;


// ===== COMPILED SASS (sm_90a) =====

	.target	sm_90a

	.elftype	@"ET_EXEC"


//--------------------- .note.nv.tkinfo           --------------------------
	.section	.note.nv.tkinfo,"",@"SHT_NOTE"
	.sectionflags	@"SHF_NOTE_NV_TKINFO"
	.tkinfo
        /*0018*/ 	.word	0x00000002
        /*0030*/ 	.string	""
        /*0030*/ 	.string	"ptxas"
        /*0030*/ 	.string	"Cuda compilation tools, release 13.0, V13.0.88"
        /*0030*/ 	.string	"Build cuda_13.0.r13.0/compiler.36424714_0"
        /*0030*/ 	.string	"-arch sm_90a -m 64 "



//--------------------- .note.nv.cuinfo           --------------------------
	.section	.note.nv.cuinfo,"",@"SHT_NOTE"
	.sectionflags	@"SHF_NOTE_NV_CUINFO"
        /*0018*/ 	.short	0x0002
        /*001a*/ 	.short	0x005a
        /*001c*/ 	.short	0x0082
	.zero		2


//--------------------- .nv.info                  --------------------------
	.section	.nv.info,"",@"SHT_CUDA_INFO"
	.align	4


	//----- nvinfo : EIATTR_REGCOUNT
	.align		4
        /*0000*/ 	.byte	0x04, 0x2f
        /*0002*/ 	.short	(.L_12 - .L_11)
	.align		4
.L_11:
        /*0004*/ 	.word	index@(_ZN7cutlass13device_kernelINS_4gemm6kernel13GemmUniversalIN4cute5tupleIJiiiiEEENS1_10collective13CollectiveMmaINS1_37MainloopSm90TmaGmmaWarpSpecializedFP8ILi10ENS5_IJNS4_1CILi1EEESB_SB_EEENS1_35KernelTmaWarpSpecializedCooperativeEEENS5_IJNSA_ILi192EEENSA_ILi160EEENSA_ILi64EEEEEENS_12float_e4m3_tENS5_IJlSB_lEEESJ_SK_NS4_8TiledMMAINS4_8MMA_AtomIJNS4_4SM904GMMA30MMA_64x32x32_F32E4M3E4M3_SS_TNILNSO_7ScaleInE1ELSQ_1EEEEEENS4_6LayoutINS5_IJNSA_ILi2EEESB_SB_EEENS5_IJSB_NSA_ILi0EEESW_EEEEENS5_IJNS4_10UnderscoreESZ_SZ_EEEEENS4_13SM90_TMA_LOADENS4_14ComposedLayoutINS4_7SwizzleILi2ELi4ELi3EEENS4_18smem_ptr_flag_bitsILi8EEENST_INS5_IJNSA_ILi8EEESH_EEENS5_IJSH_SB_EEEEEEEvNS4_8identityES12_S1C_vS1D_EENS_8epilogue10collective6detail29Sm90TmaWarpSpecializedAdapterINS1G_15DefaultEpilogueISJ_SK_SK_NS1F_6thread17LinearCombinationISJ_Li1EffLNS1K_9ScaleType4KindE0ELNS_15FloatRoundStyleE2ESJ_EENS1_15EpilogueDefaultEEEEEvvEEEEvNT_6ParamsE)
        /*0008*/ 	.word	0x000000a8


	//----- nvinfo : EIATTR_FRAME_SIZE
	.align		4
.L_12:
        /*000c*/ 	.byte	0x04, 0x11
        /*000e*/ 	.short	(.L_14 - .L_13)
	.align		4
.L_13:
        /*0010*/ 	.word	index@(_ZN7cutlass13device_kernelINS_4gemm6kernel13GemmUniversalIN4cute5tupleIJiiiiEEENS1_10collective13CollectiveMmaINS1_37MainloopSm90TmaGmmaWarpSpecializedFP8ILi10ENS5_IJNS4_1CILi1EEESB_SB_EEENS1_35KernelTmaWarpSpecializedCooperativeEEENS5_IJNSA_ILi192EEENSA_ILi160EEENSA_ILi64EEEEEENS_12float_e4m3_tENS5_IJlSB_lEEESJ_SK_NS4_8TiledMMAINS4_8MMA_AtomIJNS4_4SM904GMMA30MMA_64x32x32_F32E4M3E4M3_SS_TNILNSO_7ScaleInE1ELSQ_1EEEEEENS4_6LayoutINS5_IJNSA_ILi2EEESB_SB_EEENS5_IJSB_NSA_ILi0EEESW_EEEEENS5_IJNS4_10UnderscoreESZ_SZ_EEEEENS4_13SM90_TMA_LOADENS4_14ComposedLayoutINS4_7SwizzleILi2ELi4ELi3EEENS4_18smem_ptr_flag_bitsILi8EEENST_INS5_IJNSA_ILi8EEESH_EEENS5_IJSH_SB_EEEEEEEvNS4_8identityES12_S1C_vS1D_EENS_8epilogue10collective6detail29Sm90TmaWarpSpecializedAdapterINS1G_15DefaultEpilogueISJ_SK_SK_NS1F_6thread17LinearCombinationISJ_Li1EffLNS1K_9ScaleType4KindE0ELNS_15FloatRoundStyleE2ESJ_EENS1_15EpilogueDefaultEEEEEvvEEEEvNT_6ParamsE)
        /*0014*/ 	.word	0x00000200


	//----- nvinfo : EIATTR_MIN_STACK_SIZE
	.align		4
.L_14:
        /*0018*/ 	.byte	0x04, 0x12
        /*001a*/ 	.short	(.L_16 - .L_15)
	.align		4
.L_15:
        /*001c*/ 	.word	index@(_ZN7cutlass13device_kernelINS_4gemm6kernel13GemmUniversalIN4cute5tupleIJiiiiEEENS1_10collective13CollectiveMmaINS1_37MainloopSm90TmaGmmaWarpSpecializedFP8ILi10ENS5_IJNS4_1CILi1EEESB_SB_EEENS1_35KernelTmaWarpSpecializedCooperativeEEENS5_IJNSA_ILi192EEENSA_ILi160EEENSA_ILi64EEEEEENS_12float_e4m3_tENS5_IJlSB_lEEESJ_SK_NS4_8TiledMMAINS4_8MMA_AtomIJNS4_4SM904GMMA30MMA_64x32x32_F32E4M3E4M3_SS_TNILNSO_7ScaleInE1ELSQ_1EEEEEENS4_6LayoutINS5_IJNSA_ILi2EEESB_SB_EEENS5_IJSB_NSA_ILi0EEESW_EEEEENS5_IJNS4_10UnderscoreESZ_SZ_EEEEENS4_13SM90_TMA_LOADENS4_14ComposedLayoutINS4_7SwizzleILi2ELi4ELi3EEENS4_18smem_ptr_flag_bitsILi8EEENST_INS5_IJNSA_ILi8EEESH_EEENS5_IJSH_SB_EEEEEEEvNS4_8identityES12_S1C_vS1D_EENS_8epilogue10collective6detail29Sm90TmaWarpSpecializedAdapterINS1G_15DefaultEpilogueISJ_SK_SK_NS1F_6thread17LinearCombinationISJ_Li1EffLNS1K_9ScaleType4KindE0ELNS_15FloatRoundStyleE2ESJ_EENS1_15EpilogueDefaultEEEEEvvEEEEvNT_6ParamsE)
        /*0020*/ 	.word	0x00000200
.L_16:


//--------------------- .nv.compat                --------------------------
	.section	.nv.compat,"",@"SHT_CUDA_COMPAT_INFO"
	.align	4
        /*0000*/ 	.byte	0x02, 0x09, 0x01, 0x00, 0x02, 0x02, 0x04, 0x00, 0x02, 0x05, 0x05, 0x00, 0x03, 0x07, 0x01, 0x01
        /*0010*/ 	.byte	0x02, 0x03, 0x01, 0x00, 0x02, 0x06, 0x01, 0x00, 0x04, 0x0b, 0x08, 0x00, 0x00, 0x00, 0x00, 0x00
        /*0020*/ 	.byte	0x00, 0x00, 0x00, 0x00


//--------------------- .nv.info._ZN7cutlass13device_kernelINS_4gemm6kernel13GemmUniversalIN4cute5tupleIJiiiiEEENS1_10collective13CollectiveMmaINS1_37MainloopSm90TmaGmmaWarpSpecializedFP8ILi10ENS5_IJNS4_1CILi1EEESB_SB_EEENS1_35KernelTmaWarpSpecializedCooperativeEEENS5_IJNSA_ILi192EEENSA_ILi160EEENSA_ILi64EEEEEENS_12float_e4m3_tENS5_IJlSB_lEEESJ_SK_NS4_8TiledMMAINS4_8MMA_AtomIJNS4_4SM904GMMA30MMA_64x32x32_F32E4M3E4M3_SS_TNILNSO_7ScaleInE1ELSQ_1EEEEEENS4_6LayoutINS5_IJNSA_ILi2EEESB_SB_EEENS5_IJSB_NSA_ILi0EEESW_EEEEENS5_IJNS4_10UnderscoreESZ_SZ_EEEEENS4_13SM90_TMA_LOADENS4_14ComposedLayoutINS4_7SwizzleILi2ELi4ELi3EEENS4_18smem_ptr_flag_bitsILi8EEENST_INS5_IJNSA_ILi8EEESH_EEENS5_IJSH_SB_EEEEEEEvNS4_8identityES12_S1C_vS1D_EENS_8epilogue10collective6detail29Sm90TmaWarpSpecializedAdapterINS1G_15DefaultEpilogueISJ_SK_SK_NS1F_6thread17LinearCombinationISJ_Li1EffLNS1K_9ScaleType4KindE0ELNS_15FloatRoundStyleE2ESJ_EENS1_15EpilogueDefaultEEEEEvvEEEEvNT_6ParamsE --------------------------
	.section	.nv.info._ZN7cutlass13device_kernelINS_4gemm6kernel13GemmUniversalIN4cute5tupleIJiiiiEEENS1_10collective13CollectiveMmaINS1_37MainloopSm90TmaGmmaWarpSpecializedFP8ILi10ENS5_IJNS4_1CILi1EEESB_SB_EEENS1_35KernelTmaWarpSpecializedCooperativeEEENS5_IJNSA_ILi192EEENSA_ILi160EEENSA_ILi64EEEEEENS_12float_e4m3_tENS5_IJlSB_lEEESJ_SK_NS4_8TiledMMAINS4_8MMA_AtomIJNS4_4SM904GMMA30MMA_64x32x32_F32E4M3E4M3_SS_TNILNSO_7ScaleInE1ELSQ_1EEEEEENS4_6LayoutINS5_IJNSA_ILi2EEESB_SB_EEENS5_IJSB_NSA_ILi0EEESW_EEEEENS5_IJNS4_10UnderscoreESZ_SZ_EEEEENS4_13SM90_TMA_LOADENS4_14ComposedLayoutINS4_7SwizzleILi2ELi4ELi3EEENS4_18smem_ptr_flag_bitsILi8EEENST_INS5_IJNSA_ILi8EEESH_EEENS5_IJSH_SB_EEEEEEEvNS4_8identityES12_S1C_vS1D_EENS_8epilogue10collective6detail29Sm90TmaWarpSpecializedAdapterINS1G_15DefaultEpilogueISJ_SK_SK_NS1F_6thread17LinearCombinationISJ_Li1EffLNS1K_9ScaleType4KindE0ELNS_15FloatRoundStyleE2ESJ_EENS1_15EpilogueDefaultEEEEEvvEEEEvNT_6ParamsE,"",@"SHT_CUDA_INFO"
	.sectionflags	@""
	.align	4


	//----- nvinfo : EIATTR_CUDA_API_VERSION
	.align		4
        /*0000*/ 	.byte	0x04, 0x37
        /*0002*/ 	.short	(.L_18 - .L_17)
.L_17:
        /*0004*/ 	.word	0x00000082


	//----- nvinfo : EIATTR_KPARAM_INFO
	.align		4
.L_18:
        /*0008*/ 	.byte	0x04, 0x17
        /*000a*/ 	.short	(.L_20 - .L_19)
.L_19:
        /*000c*/ 	.word	0x00000000
        /*0010*/ 	.short	0x0000
        /*0012*/ 	.short	0x0070
        /*0014*/ 	.byte	0x00, 0xf0, 0x01, 0x10


	//----- nvinfo : EIATTR_SPARSE_MMA_MASK
	.align		4
.L_20:
        /*0018*/ 	.byte	0x03, 0x50
        /*001a*/ 	.short	0x0000


	//----- nvinfo : EIATTR_MAXREG_COUNT
	.align		4
        /*001c*/ 	.byte	0x03, 0x1b
        /*001e*/ 	.short	0x00a8


	//----- nvinfo : EIATTR_NUM_BARRIERS
	.align		4
        /*0020*/ 	.byte	0x02, 0x4c
        /*0022*/ 	.byte	0x01
	.zero		1


	//----- nvinfo : EIATTR_ANNOTATIONS
	.align		4
        /*0024*/ 	.byte	0x04, 0x55
        /*0026*/ 	.short	(.L_22 - .L_21)


	//   ....[0]....
.L_21:
        /*0028*/ 	.word	0x00000001
        /*002c*/ 	.byte	0x80, 0x06, 0x00, 0x00, 0x01, 0x00, 0x00, 0x00, 0xa0, 0x06, 0x00, 0x00, 0x01, 0x00, 0x00, 0x00
        /* <DEDUP_REMOVED lines=479> */
        /*1e2c*/ 	.byte	0xf0, 0x59, 0x01, 0x00, 0x01, 0x00, 0x00, 0x00, 0x40, 0x5a, 0x01, 0x00


	//----- nvinfo : EIATTR_MERCURY_ISA_VERSION
	.align		4
.L_22:
        /*1e38*/ 	.byte	0x03, 0x5f
        /*1e3a*/ 	.short	0x0101


	//----- nvinfo : EIATTR_INT_WARP_WIDE_INSTR_OFFSETS
	.align		4
        /*1e3c*/ 	.byte	0x04, 0x31
        /*1e3e*/ 	.short	(.L_24 - .L_23)


	//   ....[0]....
.L_23:
        /*1e40*/ 	.word	0x00000570


	//   ....[1]....
        /*1e44*/ 	.word	0x00000590


	//   ....[2]....
        /*1e48*/ 	.word	0x00000690


	//----- nvinfo : EIATTR_COOP_GROUP_MASK_REGIDS
	.align		4
.L_24:
        /*1e4c*/ 	.byte	0x04, 0x29
        /*1e4e*/ 	.short	(.L_26 - .L_25)


	//   ....[0]....
.L_25:
        /*1e50*/ 	.word	0xffffffff


	//   ....[1]....
        /*1e54*/ 	.word	0xffffffff


	//   ....[2]....
        /*1e58*/ 	.word	0xffffffff


	//   ....[3]....
        /*1e5c*/ 	.word	0xffffffff


	//   ....[4]....
        /*1e60*/ 	.word	0xffffffff


	//----- nvinfo : EIATTR_COOP_GROUP_INSTR_OFFSETS
	.align		4
.L_26:
        /*1e64*/ 	.byte	0x04, 0x28
        /*1e66*/ 	.short	(.L_28 - .L_27)


	//   ....[0]....
.L_27:
        /*1e68*/ 	.word	0x00000070


	//   ....[1]....
        /*1e6c*/ 	.word	0x00000080


	//   ....[2]....
        /*1e70*/ 	.word	0x000001a0


	//   ....[3]....
        /*1e74*/ 	.word	0x000004b0


	//   ....[4]....
        /*1e78*/ 	.word	0x00001bf0


	//----- nvinfo : EIATTR_REG_RECONFIG
	.align		4
.L_28:
        /*1e7c*/ 	.byte	0x01, 0x54
	.zero		2


	//----- nvinfo : EIATTR_MBARRIER_INSTR_OFFSETS
	.align		4
        /*1e80*/ 	.byte	0x04, 0x39
        /*1e82*/ 	.short	(.L_30 - .L_29)


	//   ....[0]....
.L_29:
        /*1e84*/ 	.word	0x00000340
        /*1e88*/ 	.word	0x000000ff
        /*1e8c*/ 	.word	0x00000000
        /*1e90*/ 	.short	0x0100
        /*1e92*/ 	.byte	0x0a
	.zero		1


	//   ....[1]....
        /*1e94*/ 	.word	0x00000350
        /*1e98*/ 	.word	0x000000ff
        /*1e9c*/ 	.word	0x00000050
        /*1ea0*/ 	.short	0x0100
        /*1ea2*/ 	.byte	0x0a
	.zero		1


	//   ....[2]....
        /*1ea4*/ 	.word	0x00000360
        /*1ea8*/ 	.word	0x000000ff
        /*1eac*/ 	.word	0x00000008
        /*1eb0*/ 	.short	0x0100
        /*1eb2*/ 	.byte	0x0a
	.zero		1


	//   ....[3]....
        /*1eb4*/ 	.word	0x00000370
        /*1eb8*/ 	.word	0x000000ff
        /*1ebc*/ 	.word	0x00000058
        /*1ec0*/ 	.short	0x0100
        /*1ec2*/ 	.byte	0x0a
	.zero		1


	//   ....[4]....
        /*1ec4*/ 	.word	0x00000380
        /*1ec8*/ 	.word	0x000000ff
        /*1ecc*/ 	.word	0x00000010
        /*1ed0*/ 	.short	0x0100
        /*1ed2*/ 	.byte	0x0a
	.zero		1


	//   ....[5]....
        /*1ed4*/ 	.word	0x00000390
        /*1ed8*/ 	.word	0x000000ff
        /*1edc*/ 	.word	0x00000060
        /*1ee0*/ 	.short	0x0100
        /*1ee2*/ 	.byte	0x0a
	.zero		1


	//   ....[6]....
        /*1ee4*/ 	.word	0x000003a0
        /*1ee8*/ 	.word	0x000000ff
        /*1eec*/ 	.word	0x00000018
        /*1ef0*/ 	.short	0x0100
        /*1ef2*/ 	.byte	0x0a
	.zero		1


	//   ....[7]....
        /*1ef4*/ 	.word	0x000003b0
        /*1ef8*/ 	.word	0x000000ff
        /*1efc*/ 	.word	0x00000068
        /*1f00*/ 	.short	0x0100
        /*1f02*/ 	.byte	0x0a
	.zero		1


	//   ....[8]....
        /*1f04*/ 	.word	0x000003c0
        /*1f08*/ 	.word	0x000000ff
        /*1f0c*/ 	.word	0x00000020
        /*1f10*/ 	.short	0x0100
        /*1f12*/ 	.byte	0x0a
	.zero		1


	//   ....[9]....
        /*1f14*/ 	.word	0x000003d0
        /*1f18*/ 	.word	0x000000ff
        /*1f1c*/ 	.word	0x00000070
        /*1f20*/ 	.short	0x0100
        /*1f22*/ 	.byte	0x0a
	.zero		1


	//   ....[10]....
        /*1f24*/ 	.word	0x000003e0
        /*1f28*/ 	.word	0x000000ff
        /*1f2c*/ 	.word	0x00000028
        /*1f30*/ 	.short	0x0100
        /*1f32*/ 	.byte	0x0a
	.zero		1


	//   ....[11]....
        /*1f34*/ 	.word	0x000003f0
        /*1f38*/ 	.word	0x000000ff
        /*1f3c*/ 	.word	0x00000078
        /*1f40*/ 	.short	0x0100
        /*1f42*/ 	.byte	0x0a
	.zero		1


	//   ....[12]....
        /*1f44*/ 	.word	0x00000400
        /*1f48*/ 	.word	0x000000ff
        /*1f4c*/ 	.word	0x00000030
        /*1f50*/ 	.short	0x0100
        /*1f52*/ 	.byte	0x0a
	.zero		1


	//   ....[13]....
        /*1f54*/ 	.word	0x00000410
        /*1f58*/ 	.word	0x000000ff
        /*1f5c*/ 	.word	0x00000080
        /*1f60*/ 	.short	0x0100
        /*1f62*/ 	.byte	0x0a
	.zero		1


	//   ....[14]....
        /*1f64*/ 	.word	0x00000420
        /*1f68*/ 	.word	0x000000ff
        /*1f6c*/ 	.word	0x00000038
        /*1f70*/ 	.short	0x0100
        /*1f72*/ 	.byte	0x0a
	.zero		1


	//   ....[15]....
        /*1f74*/ 	.word	0x00000430
        /*1f78*/ 	.word	0x000000ff
        /*1f7c*/ 	.word	0x00000088
        /*1f80*/ 	.short	0x0100
        /*1f82*/ 	.byte	0x0a
	.zero		1


	//   ....[16]....
        /*1f84*/ 	.word	0x00000440
        /*1f88*/ 	.word	0x000000ff
        /*1f8c*/ 	.word	0x00000040
        /*1f90*/ 	.short	0x0100
        /*1f92*/ 	.byte	0x0a
	.zero		1


	//   ....[17]....
        /*1f94*/ 	.word	0x00000450
        /*1f98*/ 	.word	0x000000ff
        /*1f9c*/ 	.word	0x00000090
        /*1fa0*/ 	.short	0x0100
        /*1fa2*/ 	.byte	0x0a
	.zero		1


	//   ....[18]....
        /*1fa4*/ 	.word	0x00000460
        /*1fa8*/ 	.word	0x000000ff
        /*1fac*/ 	.word	0x00000048
        /*1fb0*/ 	.short	0x0100
        /*1fb2*/ 	.byte	0x0a
	.zero		1


	//   ....[19]....
        /*1fb4*/ 	.word	0x00000470
        /*1fb8*/ 	.word	0x000000ff
        /*1fbc*/ 	.word	0x00000098
        /*1fc0*/ 	.short	0x0100
        /*1fc2*/ 	.byte	0x0a
	.zero		1


	//   ....[20]....
        /*1fc4*/ 	.word	0x000006c0
        /*1fc8*/ 	.word	0x000000ff
        /*1fcc*/ 	.word	0x000000b0
        /*1fd0*/ 	.short	0x0100
        /*1fd2*/ 	.byte	0x08
	.zero		1


	//   ....[21]....
        /*1fd4*/ 	.word	0x000006d0
        /*1fd8*/ 	.word	0x000000ff
        /*1fdc*/ 	.word	0x000000b8
        /*1fe0*/ 	.short	0x0100
        /*1fe2*/ 	.byte	0x08
	.zero		1


	//   ....[22]....
        /*1fe4*/ 	.word	0x00001ff0
        /*1fe8*/ 	.word	0x000000ff
        /*1fec*/ 	.word	0x00000000
        /*1ff0*/ 	.short	0x010a
        /*1ff2*/ 	.byte	0x0f
	.zero		1


	//   ....[23]....
        /*1ff4*/ 	.word	0x00002050
        /*1ff8*/ 	.word	0x000000ff
        /*1ffc*/ 	.word	0x00000000
        /*2000*/ 	.short	0x010a
        /*2002*/ 	.byte	0x0f
	.zero		1


	//   ....[24]....
        /*2004*/ 	.word	0x00003fd0
        /*2008*/ 	.word	0x000000ff
        /*200c*/ 	.word	0x00000000
        /*2010*/ 	.short	0x010a
        /*2012*/ 	.byte	0x11
	.zero		1


	//   ....[25]....
        /*2014*/ 	.word	0x00004010
        /*2018*/ 	.word	0x000000ff
        /*201c*/ 	.word	0x00000000
        /*2020*/ 	.short	0x010a
        /*2022*/ 	.byte	0x11
	.zero		1


	//   ....[26]....
        /*2024*/ 	.word	0x00005eb0
        /*2028*/ 	.word	0x000000ff
        /*202c*/ 	.word	0x00000000
        /*2030*/ 	.short	0x0101
        /*2032*/ 	.byte	0x10
	.zero		1


	//   ....[27]....
        /*2034*/ 	.word	0x00007ab0
        /*2038*/ 	.word	0x000000ff
        /*203c*/ 	.word	0x00000000
        /*2040*/ 	.short	0x0101
        /*2042*/ 	.byte	0x06
	.zero		1


	//   ....[28]....
        /*2044*/ 	.word	0x00014910
        /*2048*/ 	.word	0x0000000e
        /*204c*/ 	.word	0x00000050
        /*2050*/ 	.short	0x010a
        /*2052*/ 	.byte	0x3f
	.zero		1


	//   ....[29]....
        /*2054*/ 	.word	0x00014c90
        /*2058*/ 	.word	0x00000004
        /*205c*/ 	.word	0x000000b8
        /*2060*/ 	.short	0x0101
        /*2062*/ 	.byte	0x3f
	.zero		1


	//   ....[30]....
        /*2064*/ 	.word	0x00015430
        /*2068*/ 	.word	0x00000007
        /*206c*/ 	.word	0x00000000
        /*2070*/ 	.short	0x010a
        /*2072*/ 	.byte	0x3f
	.zero		1


	//   ....[31]....
        /*2074*/ 	.word	0x000154b0
        /*2078*/ 	.word	0x00000009
        /*207c*/ 	.word	0x00000000
        /*2080*/ 	.short	0x010a
        /*2082*/ 	.byte	0x3f
	.zero		1


	//   ....[32]....
        /*2084*/ 	.word	0x00015540
        /*2088*/ 	.word	0x00000006
        /*208c*/ 	.word	0x00000000
        /*2090*/ 	.short	0x010a
        /*2092*/ 	.byte	0x3f
	.zero		1


	//   ....[33]....
        /*2094*/ 	.word	0x000155d0
        /*2098*/ 	.word	0x00000009
        /*209c*/ 	.word	0x00000000
        /*20a0*/ 	.short	0x010a
        /*20a2*/ 	.byte	0x3f
	.zero		1


	//   ....[34]....
        /*20a4*/ 	.word	0x00015660
        /*20a8*/ 	.word	0x00000006
        /*20ac*/ 	.word	0x00000000
        /*20b0*/ 	.short	0x010a
        /*20b2*/ 	.byte	0x3f
	.zero		1


	//   ....[35]....
        /*20b4*/ 	.word	0x000156f0
        /*20b8*/ 	.word	0x00000009
        /*20bc*/ 	.word	0x00000000
        /*20c0*/ 	.short	0x010a
        /*20c2*/ 	.byte	0x3f
	.zero		1


	//   ....[36]....
        /*20c4*/ 	.word	0x00015780
        /*20c8*/ 	.word	0x00000006
        /*20cc*/ 	.word	0x00000000
        /*20d0*/ 	.short	0x010a
        /*20d2*/ 	.byte	0x3f
	.zero		1


	//   ....[37]....
        /*20d4*/ 	.word	0x00015810
        /*20d8*/ 	.word	0x00000009
        /*20dc*/ 	.word	0x00000000
        /*20e0*/ 	.short	0x010a
        /*20e2*/ 	.byte	0x3f
	.zero		1


	//   ....[38]....
        /*20e4*/ 	.word	0x000158a0
        /*20e8*/ 	.word	0x00000006
        /*20ec*/ 	.word	0x00000000
        /*20f0*/ 	.short	0x010a
        /*20f2*/ 	.byte	0x3f
	.zero		1


	//   ....[39]....
        /*20f4*/ 	.word	0x00015930
        /*20f8*/ 	.word	0x00000003
        /*20fc*/ 	.word	0x00000000
        /*2100*/ 	.short	0x010a
        /*2102*/ 	.byte	0x3f
	.zero		1


	//   ....[40]....
        /*2104*/ 	.word	0x000159a0
        /*2108*/ 	.word	0x00000003
        /*210c*/ 	.word	0x00000000
        /*2110*/ 	.short	0x010a
        /*2112*/ 	.byte	0x3f
	.zero		1


	//   ....[41]....
        /*2114*/ 	.word	0x00015a10
        /*2118*/ 	.word	0x00000000
        /*211c*/ 	.word	0x00000000
        /*2120*/ 	.short	0x010a
        /*2122*/ 	.byte	0x3f
	.zero		1


	//   ....[42]....
        /*2124*/ 	.word	0x00015af0
        /*2128*/ 	.word	0x0000000e
        /*212c*/ 	.word	0x00000050
        /*2130*/ 	.short	0x010a
        /*2132*/ 	.byte	0x3f
	.zero		1


	//   ....[43]....
        /*2134*/ 	.word	0x00015bd0
        /*2138*/ 	.word	0x00000007
        /*213c*/ 	.word	0x00000000
        /*2140*/ 	.short	0x010a
        /*2142*/ 	.byte	0x3f
	.zero		1


	//   ....[44]....
        /*2144*/ 	.word	0x00015c20
        /*2148*/ 	.word	0x00000009
        /*214c*/ 	.word	0x00000000
        /*2150*/ 	.short	0x010a
        /*2152*/ 	.byte	0x3f
	.zero		1


	//   ....[45]....
        /*2154*/ 	.word	0x00015c70
        /*2158*/ 	.word	0x00000006
        /*215c*/ 	.word	0x00000000
        /*2160*/ 	.short	0x010a
        /*2162*/ 	.byte	0x3f
	.zero		1


	//   ....[46]....
        /*2164*/ 	.word	0x00015cc0
        /*2168*/ 	.word	0x00000009
        /*216c*/ 	.word	0x00000000
        /*2170*/ 	.short	0x010a
        /*2172*/ 	.byte	0x3f
	.zero		1


	//   ....[47]....
        /*2174*/ 	.word	0x00015d10
        /*2178*/ 	.word	0x00000006
        /*217c*/ 	.word	0x00000000
        /*2180*/ 	.short	0x010a
        /*2182*/ 	.byte	0x3f
	.zero		1


	//   ....[48]....
        /*2184*/ 	.word	0x00015d60
        /*2188*/ 	.word	0x00000009
        /*218c*/ 	.word	0x00000000
        /*2190*/ 	.short	0x010a
        /*2192*/ 	.byte	0x3f
	.zero		1


	//   ....[49]....
        /*2194*/ 	.word	0x00015db0
        /*2198*/ 	.word	0x00000006
        /*219c*/ 	.word	0x00000000
        /*21a0*/ 	.short	0x010a
        /*21a2*/ 	.byte	0x3f
	.zero		1


	//   ....[50]....
        /*21a4*/ 	.word	0x00015e00
        /*21a8*/ 	.word	0x00000009
        /*21ac*/ 	.word	0x00000000
        /*21b0*/ 	.short	0x010a
        /*21b2*/ 	.byte	0x3f
	.zero		1


	//   ....[51]....
        /*21b4*/ 	.word	0x00015e50
        /*21b8*/ 	.word	0x00000006
        /*21bc*/ 	.word	0x00000000
        /*21c0*/ 	.short	0x010a
        /*21c2*/ 	.byte	0x3f
	.zero		1


	//----- nvinfo : EIATTR_NUM_MBARRIERS
	.align		4
.L_30:
        /*21c4*/ 	.byte	0x03, 0x38
        /*21c6*/ 	.short	0x0016


	//----- nvinfo : EIATTR_EXIT_INSTR_OFFSETS
	.align		4
        /*21c8*/ 	.byte	0x04, 0x1c
        /*21ca*/ 	.short	(.L_32 - .L_31)


	//   ....[0]....
.L_31:
        /*21cc*/ 	.word	0x00000730


	//   ....[1]....
        /*21d0*/ 	.word	0x00001090


	//   ....[2]....
        /*21d4*/ 	.word	0x00013f30


	//   ....[3]....
        /*21d8*/ 	.word	0x000145a0


	//   ....[4]....
        /*21dc*/ 	.word	0x00015980


	//----- nvinfo : EIATTR_MAX_THREADS
	.align		4
.L_32:
        /*21e0*/ 	.byte	0x04, 0x05
        /*21e2*/ 	.short	(.L_34 - .L_33)
.L_33:
        /*21e4*/ 	.word	0x00000180
        /*21e8*/ 	.word	0x00000001
        /*21ec*/ 	.word	0x00000001


	//----- nvinfo : EIATTR_CRS_STACK_SIZE
	.align		4
.L_34:
        /*21f0*/ 	.byte	0x04, 0x1e
        /*21f2*/ 	.short	(.L_36 - .L_35)
.L_35:
        /*21f4*/ 	.word	0x00000000


	//----- nvinfo : EIATTR_CBANK_PARAM_SIZE
	.align		4
.L_36:
        /*21f8*/ 	.byte	0x03, 0x19
        /*21fa*/ 	.short	0x0470


	//----- nvinfo : EIATTR_PARAM_CBANK
	.align		4
        /*21fc*/ 	.byte	0x04, 0x0a
        /*21fe*/ 	.short	(.L_38 - .L_37)
	.align		4
.L_37:
        /*2200*/ 	.word	index@(.nv.constant0._ZN7cutlass13device_kernelINS_4gemm6kernel13GemmUniversalIN4cute5tupleIJiiiiEEENS1_10collective13CollectiveMmaINS1_37MainloopSm90TmaGmmaWarpSpecializedFP8ILi10ENS5_IJNS4_1CILi1EEESB_SB_EEENS1_35KernelTmaWarpSpecializedCooperativeEEENS5_IJNSA_ILi192EEENSA_ILi160EEENSA_ILi64EEEEEENS_12float_e4m3_tENS5_IJlSB_lEEESJ_SK_NS4_8TiledMMAINS4_8MMA_AtomIJNS4_4SM904GMMA30MMA_64x32x32_F32E4M3E4M3_SS_TNILNSO_7ScaleInE1ELSQ_1EEEEEENS4_6LayoutINS5_IJNSA_ILi2EEESB_SB_EEENS5_IJSB_NSA_ILi0EEESW_EEEEENS5_IJNS4_10UnderscoreESZ_SZ_EEEEENS4_13SM90_TMA_LOADENS4_14ComposedLayoutINS4_7SwizzleILi2ELi4ELi3EEENS4_18smem_ptr_flag_bitsILi8EEENST_INS5_IJNSA_ILi8EEESH_EEENS5_IJSH_SB_EEEEEEEvNS4_8identityES12_S1C_vS1D_EENS_8epilogue10collective6detail29Sm90TmaWarpSpecializedAdapterINS1G_15DefaultEpilogueISJ_SK_SK_NS1F_6thread17LinearCombinationISJ_Li1EffLNS1K_9ScaleType4KindE0ELNS_15FloatRoundStyleE2ESJ_EENS1_15EpilogueDefaultEEEEEvvEEEEvNT_6ParamsE)
        /*2204*/ 	.short	0x0210
        /*2206*/ 	.short	0x0470


	//----- nvinfo : EIATTR_SW_WAR
	.align		4
.L_38:
        /*2208*/ 	.byte	0x04, 0x36
        /*220a*/ 	.short	(.L_40 - .L_39)
.L_39:
        /*220c*/ 	.word	0x00000008
.L_40:


//--------------------- .nv.callgraph             --------------------------
	.section	.nv.callgraph,"",@"SHT_CUDA_CALLGRAPH"
	.align	4
	.sectionentsize	8
	.align		4
        /*0000*/ 	.word	0x00000000
	.align		4
        /*0004*/ 	.word	0xffffffff
	.align		4
        /*0008*/ 	.word	0x00000000
	.align		4
        /*000c*/ 	.word	0xfffffffe
	.align		4
        /*0010*/ 	.word	0x00000000
	.align		4
        /*0014*/ 	.word	0xfffffffd
	.align		4
        /*0018*/ 	.word	0x00000000
	.align		4
        /*001c*/ 	.word	0xfffffffc


//--------------------- .nv.constant4             --------------------------
	.section	.nv.constant4,"a",@progbits
	.align	8
	.align		8
.nv.constant4:
        /*0000*/ 	.dword	_ZN40_INTERNAL_35398a1b_4_k_cu_d101b9fc_139424cuda3std3__45__cpo5beginE
	.align		8
        /*0008*/ 	.dword	_ZN40_INTERNAL_35398a1b_4_k_cu_d101b9fc_139424cuda3std3__45__cpo3endE
	.align		8
        /*0010*/ 	.dword	_ZN40_INTERNAL_35398a1b_4_k_cu_d101b9fc_139424cuda3std3__45__cpo6cbeginE
	.align		8
        /*0018*/ 	.dword	_ZN40_INTERNAL_35398a1b_4_k_cu_d101b9fc_139424cuda3std3__45__cpo4cendE
	.align		8
        /*0020*/ 	.dword	_ZN40_INTERNAL_35398a1b_4_k_cu_d101b9fc_139424cuda3std3__442_GLOBAL__N__35398a1b_4_k_cu_d101b9fc_139426ignoreE
	.align		8
        /*0028*/ 	.dword	_ZN40_INTERNAL_35398a1b_4_k_cu_d101b9fc_139424cuda3std3__419piecewise_constructE
	.align		8
        /*0030*/ 	.dword	_ZN40_INTERNAL_35398a1b_4_k_cu_d101b9fc_139424cuda3std3__48in_placeE
	.align		8
        /*0038*/ 	.dword	_ZN40_INTERNAL_35398a1b_4_k_cu_d101b9fc_139424cuda3std6ranges3__45__cpo4swapE
	.align		8
        /*0040*/ 	.dword	_ZN40_INTERNAL_35398a1b_4_k_cu_d101b9fc_139424cuda3std6ranges3__45__cpo9iter_moveE
	.align		8
        /*0048*/ 	.dword	_ZN40_INTERNAL_35398a1b_4_k_cu_d101b9fc_139424cute7productE
	.align		8
        /*0050*/ 	.dword	_ZN40_INTERNAL_35398a1b_4_k_cu_d101b9fc_139424cute1_E


//--------------------- .text._ZN7cutlass13device_kernelINS_4gemm6kernel13GemmUniversalIN4cute5tupleIJiiiiEEENS1_10collective13CollectiveMmaINS1_37MainloopSm90TmaGmmaWarpSpecializedFP8ILi10ENS5_IJNS4_1CILi1EEESB_SB_EEENS1_35KernelTmaWarpSpecializedCooperativeEEENS5_IJNSA_ILi192EEENSA_ILi160EEENSA_ILi64EEEEEENS_12float_e4m3_tENS5_IJlSB_lEEESJ_SK_NS4_8TiledMMAINS4_8MMA_AtomIJNS4_4SM904GMMA30MMA_64x32x32_F32E4M3E4M3_SS_TNILNSO_7ScaleInE1ELSQ_1EEEEEENS4_6LayoutINS5_IJNSA_ILi2EEESB_SB_EEENS5_IJSB_NSA_ILi0EEESW_EEEEENS5_IJNS4_10UnderscoreESZ_SZ_EEEEENS4_13SM90_TMA_LOADENS4_14ComposedLayoutINS4_7SwizzleILi2ELi4ELi3EEENS4_18smem_ptr_flag_bitsILi8EEENST_INS5_IJNSA_ILi8EEESH_EEENS5_IJSH_SB_EEEEEEEvNS4_8identityES12_S1C_vS1D_EENS_8epilogue10collective6detail29Sm90TmaWarpSpecializedAdapterINS1G_15DefaultEpilogueISJ_SK_SK_NS1F_6thread17LinearCombinationISJ_Li1EffLNS1K_9ScaleType4KindE0ELNS_15FloatRoundStyleE2ESJ_EENS1_15EpilogueDefaultEEEEEvvEEEEvNT_6ParamsE --------------------------
	.section	.text._ZN7cutlass13device_kernelINS_4gemm6kernel13GemmUniversalIN4cute5tupleIJiiiiEEENS1_10collective13CollectiveMmaINS1_37MainloopSm90TmaGmmaWarpSpecializedFP8ILi10ENS5_IJNS4_1CILi1EEESB_SB_EEENS1_35KernelTmaWarpSpecializedCooperativeEEENS5_IJNSA_ILi192EEENSA_ILi160EEENSA_ILi64EEEEEENS_12float_e4m3_tENS5_IJlSB_lEEESJ_SK_NS4_8TiledMMAINS4_8MMA_AtomIJNS4_4SM904GMMA30MMA_64x32x32_F32E4M3E4M3_SS_TNILNSO_7ScaleInE1ELSQ_1EEEEEENS4_6LayoutINS5_IJNSA_ILi2EEESB_SB_EEENS5_IJSB_NSA_ILi0EEESW_EEEEENS5_IJNS4_10UnderscoreESZ_SZ_EEEEENS4_13SM90_TMA_LOADENS4_14ComposedLayoutINS4_7SwizzleILi2ELi4ELi3EEENS4_18smem_ptr_flag_bitsILi8EEENST_INS5_IJNSA_ILi8EEESH_EEENS5_IJSH_SB_EEEEEEEvNS4_8identityES12_S1C_vS1D_EENS_8epilogue10collective6detail29Sm90TmaWarpSpecializedAdapterINS1G_15DefaultEpilogueISJ_SK_SK_NS1F_6thread17LinearCombinationISJ_Li1EffLNS1K_9ScaleType4KindE0ELNS_15FloatRoundStyleE2ESJ_EENS1_15EpilogueDefaultEEEEEvvEEEEvNT_6ParamsE,"ax",@progbits
	.align	128
.text._ZN7cutlass13device_kernelINS_4gemm6kernel13GemmUniversalIN4cute5tupleIJiiiiEEENS1_10collective13CollectiveMmaINS1_37MainloopSm90TmaGmmaWarpSpecializedFP8ILi10ENS5_IJNS4_1CILi1EEESB_SB_EEENS1_35KernelTmaWarpSpecializedCooperativeEEENS5_IJNSA_ILi192EEENSA_ILi160EEENSA_ILi64EEEEEENS_12float_e4m3_tENS5_IJlSB_lEEESJ_SK_NS4_8TiledMMAINS4_8MMA_AtomIJNS4_4SM904GMMA30MMA_64x32x32_F32E4M3E4M3_SS_TNILNSO_7ScaleInE1ELSQ_1EEEEEENS4_6LayoutINS5_IJNSA_ILi2EEESB_SB_EEENS5_IJSB_NSA_ILi0EEESW_EEEEENS5_IJNS4_10UnderscoreESZ_SZ_EEEEENS4_13SM90_TMA_LOADENS4_14ComposedLayoutINS4_7SwizzleILi2ELi4ELi3EEENS4_18smem_ptr_flag_bitsILi8EEENST_INS5_IJNSA_ILi8EEESH_EEENS5_IJSH_SB_EEEEEEEvNS4_8identityES12_S1C_vS1D_EENS_8epilogue10collective6detail29Sm90TmaWarpSpecializedAdapterINS1G_15DefaultEpilogueISJ_SK_SK_NS1F_6thread17LinearCombinationISJ_Li1EffLNS1K_9ScaleType4KindE0ELNS_15FloatRoundStyleE2ESJ_EENS1_15EpilogueDefaultEEEEEvvEEEEvNT_6ParamsE:
        .type           _ZN7cutlass13device_kernelINS_4gemm6kernel13GemmUniversalIN4cute5tupleIJiiiiEEENS1_10collective13CollectiveMmaINS1_37MainloopSm90TmaGmmaWarpSpecializedFP8ILi10ENS5_IJNS4_1CILi1EEESB_SB_EEENS1_35KernelTmaWarpSpecializedCooperativeEEENS5_IJNSA_ILi192EEENSA_ILi160EEENSA_ILi64EEEEEENS_12float_e4m3_tENS5_IJlSB_lEEESJ_SK_NS4_8TiledMMAINS4_8MMA_AtomIJNS4_4SM904GMMA30MMA_64x32x32_F32E4M3E4M3_SS_TNILNSO_7ScaleInE1ELSQ_1EEEEEENS4_6LayoutINS5_IJNSA_ILi2EEESB_SB_EEENS5_IJSB_NSA_ILi0EEESW_EEEEENS5_IJNS4_10UnderscoreESZ_SZ_EEEEENS4_13SM90_TMA_LOADENS4_14ComposedLayoutINS4_7SwizzleILi2ELi4ELi3EEENS4_18smem_ptr_flag_bitsILi8EEENST_INS5_IJNSA_ILi8EEESH_EEENS5_IJSH_SB_EEEEEEEvNS4_8identityES12_S1C_vS1D_EENS_8epilogue10collective6detail29Sm90TmaWarpSpecializedAdapterINS1G_15DefaultEpilogueISJ_SK_SK_NS1F_6thread17LinearCombinationISJ_Li1EffLNS1K_9ScaleType4KindE0ELNS_15FloatRoundStyleE2ESJ_EENS1_15EpilogueDefaultEEEEEvvEEEEvNT_6ParamsE,@function
        .size           _ZN7cutlass13device_kernelINS_4gemm6kernel13GemmUniversalIN4cute5tupleIJiiiiEEENS1_10collective13CollectiveMmaINS1_37MainloopSm90TmaGmmaWarpSpecializedFP8ILi10ENS5_IJNS4_1CILi1EEESB_SB_EEENS1_35KernelTmaWarpSpecializedCooperativeEEENS5_IJNSA_ILi192EEENSA_ILi160EEENSA_ILi64EEEEEENS_12float_e4m3_tENS5_IJlSB_lEEESJ_SK_NS4_8TiledMMAINS4_8MMA_AtomIJNS4_4SM904GMMA30MMA_64x32x32_F32E4M3E4M3_SS_TNILNSO_7ScaleInE1ELSQ_1EEEEEENS4_6LayoutINS5_IJNSA_ILi2EEESB_SB_EEENS5_IJSB_NSA_ILi0EEESW_EEEEENS5_IJNS4_10UnderscoreESZ_SZ_EEEEENS4_13SM90_TMA_LOADENS4_14ComposedLayoutINS4_7SwizzleILi2ELi4ELi3EEENS4_18smem_ptr_flag_bitsILi8EEENST_INS5_IJNSA_ILi8EEESH_EEENS5_IJSH_SB_EEEEEEEvNS4_8identityES12_S1C_vS1D_EENS_8epilogue10collective6detail29Sm90TmaWarpSpecializedAdapterINS1G_15DefaultEpilogueISJ_SK_SK_NS1F_6thread17LinearCombinationISJ_Li1EffLNS1K_9ScaleType4KindE0ELNS_15FloatRoundStyleE2ESJ_EENS1_15EpilogueDefaultEEEEEvvEEEEvNT_6ParamsE,(.L_x_406 - _ZN7cutlass13device_kernelINS_4gemm6kernel13GemmUniversalIN4cute5tupleIJiiiiEEENS1_10collective13CollectiveMmaINS1_37MainloopSm90TmaGmmaWarpSpecializedFP8ILi10ENS5_IJNS4_1CILi1EEESB_SB_EEENS1_35KernelTmaWarpSpecializedCooperativeEEENS5_IJNSA_ILi192EEENSA_ILi160EEENSA_ILi64EEEEEENS_12float_e4m3_tENS5_IJlSB_lEEESJ_SK_NS4_8TiledMMAINS4_8MMA_AtomIJNS4_4SM904GMMA30MMA_64x32x32_F32E4M3E4M3_SS_TNILNSO_7ScaleInE1ELSQ_1EEEEEENS4_6LayoutINS5_IJNSA_ILi2EEESB_SB_EEENS5_IJSB_NSA_ILi0EEESW_EEEEENS5_IJNS4_10UnderscoreESZ_SZ_EEEEENS4_13SM90_TMA_LOADENS4_14ComposedLayoutINS4_7SwizzleILi2ELi4ELi3EEENS4_18smem_ptr_flag_bitsILi8EEENST_INS5_IJNSA_ILi8EEESH_EEENS5_IJSH_SB_EEEEEEEvNS4_8identityES12_S1C_vS1D_EENS_8epilogue10collective6detail29Sm90TmaWarpSpecializedAdapterINS1G_15DefaultEpilogueISJ_SK_SK_NS1F_6thread17LinearCombinationISJ_Li1EffLNS1K_9ScaleType4KindE0ELNS_15FloatRoundStyleE2ESJ_EENS1_15EpilogueDefaultEEEEEvvEEEEvNT_6ParamsE)
        .other          _ZN7cutlass13device_kernelINS_4gemm6kernel13GemmUniversalIN4cute5tupleIJiiiiEEENS1_10collective13CollectiveMmaINS1_37MainloopSm90TmaGmmaWarpSpecializedFP8ILi10ENS5_IJNS4_1CILi1EEESB_SB_EEENS1_35KernelTmaWarpSpecializedCooperativeEEENS5_IJNSA_ILi192EEENSA_ILi160EEENSA_ILi64EEEEEENS_12float_e4m3_tENS5_IJlSB_lEEESJ_SK_NS4_8TiledMMAINS4_8MMA_AtomIJNS4_4SM904GMMA30MMA_64x32x32_F32E4M3E4M3_SS_TNILNSO_7ScaleInE1ELSQ_1EEEEEENS4_6LayoutINS5_IJNSA_ILi2EEESB_SB_EEENS5_IJSB_NSA_ILi0EEESW_EEEEENS5_IJNS4_10UnderscoreESZ_SZ_EEEEENS4_13SM90_TMA_LOADENS4_14ComposedLayoutINS4_7SwizzleILi2ELi4ELi3EEENS4_18smem_ptr_flag_bitsILi8EEENST_INS5_IJNSA_ILi8EEESH_EEENS5_IJSH_SB_EEEEEEEvNS4_8identityES12_S1C_vS1D_EENS_8epilogue10collective6detail29Sm90TmaWarpSpecializedAdapterINS1G_15DefaultEpilogueISJ_SK_SK_NS1F_6thread17LinearCombinationISJ_Li1EffLNS1K_9ScaleType4KindE0ELNS_15FloatRoundStyleE2ESJ_EENS1_15EpilogueDefaultEEEEEvvEEEEvNT_6ParamsE,@"STO_CUDA_ENTRY STV_DEFAULT"
_ZN7cutlass13device_kernelINS_4gemm6kernel13GemmUniversalIN4cute5tupleIJiiiiEEENS1_10collective13CollectiveMmaINS1_37MainloopSm90TmaGmmaWarpSpecializedFP8ILi10ENS5_IJNS4_1CILi1EEESB_SB_EEENS1_35KernelTmaWarpSpecializedCooperativeEEENS5_IJNSA_ILi192EEENSA_ILi160EEENSA_ILi64EEEEEENS_12float_e4m3_tENS5_IJlSB_lEEESJ_SK_NS4_8TiledMMAINS4_8MMA_AtomIJNS4_4SM904GMMA30MMA_64x32x32_F32E4M3E4M3_SS_TNILNSO_7ScaleInE1ELSQ_1EEEEEENS4_6LayoutINS5_IJNSA_ILi2EEESB_SB_EEENS5_IJSB_NSA_ILi0EEESW_EEEEENS5_IJNS4_10UnderscoreESZ_SZ_EEEEENS4_13SM90_TMA_LOADENS4_14ComposedLayoutINS4_7SwizzleILi2ELi4ELi3EEENS4_18smem_ptr_flag_bitsILi8EEENST_INS5_IJNSA_ILi8EEESH_EEENS5_IJSH_SB_EEEEEEEvNS4_8identityES12_S1C_vS1D_EENS_8epilogue10collective6detail29Sm90TmaWarpSpecializedAdapterINS1G_15DefaultEpilogueISJ_SK_SK_NS1F_6thread17LinearCombinationISJ_Li1EffLNS1K_9ScaleType4KindE0ELNS_15FloatRoundStyleE2ESJ_EENS1_15EpilogueDefaultEEEEEvvEEEEvNT_6ParamsE:
[----:B------:R-:W0:Y:S02]  /*0000*/  LDC R1, c[0x0][0x28] ;  /* 0x00000a00ff017b82 */ /* 0x000e240000000800 */
[----:B0-----:R-:W-:Y:S01]  /*0010*/  VIADD R1, R1, 0xfffffe00 ;  /* 0xfffffe0001017836 */ /* 0x001fe20000000000 */
[----:B------:R-:W0:Y:S01]  /*0020*/  S2R R2, SR_TID.X ;  /* 0x0000000000027919 */ /* 0x000e220000002100 */
[----:B------:R-:W-:Y:S01]  /*0030*/  ELECT P0, URZ, PT ;  /* 0x00000000003f782f */ /* 0x000fe20003800000 */
[----:B------:R-:W-:Y:S01]  /*0040*/  BSSY B0, `(.L_x_0) ;  /* 0x0000015000007945 */ /* 0x000fe20003800000 */
[--C-:B0-----:R-:W-:Y:S02]  /*0050*/  SHF.R.U32.HI R0, RZ, 0x5, R2.reuse ;  /* 0x00000005ff007819 */ /* 0x101fe40000011602 */
[----:B------:R-:W-:-:S03]  /*0060*/  SHF.R.U32.HI R2, RZ, 0x7, R2 ;  /* 0x00000007ff027819 */ /* 0x000fc60000011602 */
[----:B------:R-:W0:Y:S04]  /*0070*/  SHFL.IDX PT, R3, R0, RZ, 0x1f ;  /* 0x00001fff00037589 */ /* 0x000e2800000e0000 */
[----:B------:R-:W1:Y:S01]  /*0080*/  SHFL.IDX PT, R2, R2, RZ, 0x1f ;  /* 0x00001fff02027589 */ /* 0x000e6200000e0000 */
[----:B0-----:R-:W-:Y:S02]  /*0090*/  R2UR UR4, R3 ;  /* 0x00000000030472ca */ /* 0x001fe400000e0000 */
[----:B-1----:R-:W-:-:S11]  /*00a0*/  R2UR UR8, R2 ;  /* 0x00000000020872ca */ /* 0x002fd600000e0000 */
[----:B------:R-:W-:Y:S02]  /*00b0*/  USHF.R.S32.HI UR5, URZ, 0x1f, UR4 ;  /* 0x0000001f3f057899 */ /* 0x000fe40008011404 */
[----:B------:R-:W-:Y:S02]  /*00c0*/  ISETP.NE.OR P0, PT, RZ, UR4, !P0 ;  /* 0x00000004ff007c0c */ /* 0x000fe4000c705670 */
[----:B------:R-:W-:-:S04]  /*00d0*/  ULEA.HI UR5, UR5, UR4, URZ, 0x2 ;  /* 0x0000000405057291 */ /* 0x000fc8000f8f103f */
[----:B------:R-:W-:-:S04]  /*00e0*/  ULOP3.LUT UR5, UR5, 0xfffffffc, URZ, 0xc0, !UPT ;  /* 0xfffffffc05057892 */ /* 0x000fc8000f8ec03f */
[----:B------:R-:W-:-:S03]  /*00f0*/  UIADD3 UR6, UR4, -UR5, URZ ;  /* 0x8000000504067290 */ /* 0x000fc6000fffe03f */
[----:B------:R-:W-:Y:S09]  /*0100*/  @P0 BRA `(.L_x_1) ;  /* 0x0000000000200947 */ /* 0x000ff20003800000 */
[----:B------:R-:W-:Y:S02]  /*0110*/  ULDC.64 UR4, c[0x0][0x198] ;  /* 0x0000660000047ab9 */ /* 0x000fe40000000a00 */
[----:B------:R-:W-:Y:S02]  /*0120*/  UIADD3 UR10, UP0, UR4, 0xf0, URZ ;  /* 0x000000f0040a7890 */ /* 0x000fe4000ff1e03f */
[----:B------:R-:W-:Y:S02]  /*0130*/  UIADD3 UR4, UP1, UR4, 0x1f0, URZ ;  /* 0x000001f004047890 */ /* 0x000fe4000ff3e03f */
[----:B------:R-:W-:Y:S02]  /*0140*/  UIADD3.X UR11, URZ, UR5, URZ, UP0, !UPT ;  /* 0x000000053f0b7290 */ /* 0x000fe400087fe43f */
[----:B------:R-:W-:-:S07]  /*0150*/  UIADD3.X UR5, URZ, UR5, URZ, UP1, !UPT ;  /* 0x000000053f057290 */ /* 0x000fce0008ffe43f */
[----:B------:R0:W-:Y:S02]  /*0160*/  UTMACCTL.PF [UR10] ;  /* 0x000000000a0079b9 */ /* 0x0001e40008040000 */
[----:B------:R0:W-:Y:S02]  /*0170*/  UTMACCTL.PF [UR4] ;  /* 0x00000000040079b9 */ /* 0x0001e40008040000 */
[----:B0-----:R-:W-:Y:S01]  /*0180*/  NOP ;  /* 0x0000000000007918 */ /* 0x001fe20000000000 */
.L_x_1:
[----:B------:R-:W-:Y:S05]  /*0190*/  BSYNC B0 ;  /* 0x0000000000007941 */ /* 0x000fea0003800000 */
.L_x_0:
[----:B------:R-:W0:Y:S01]  /*01a0*/  SHFL.IDX PT, R2, R0, RZ, 0x1f ;  /* 0x00001fff00027589 */ /* 0x000e2200000e0000 */
[----:B------:R-:W-:Y:S01]  /*01b0*/  UISETP.NE.AND UP0, UPT, UR6, 0x3, UPT ;  /* 0x000000030600788c */ /* 0x000fe2000bf05270 */
[----:B------:R-:W-:Y:S01]  /*01c0*/  ISETP.NE.AND P1, PT, RZ, UR8, PT ;  /* 0x00000008ff007c0c */ /* 0x000fe2000bf25270 */
[----:B------:R-:W-:Y:S02]  /*01d0*/  UIADD3 UR11, UR8, -0x1, URZ ;  /* 0xffffffff080b7890 */ /* 0x000fe4000fffe03f */
[----:B------:R-:W-:Y:S02]  /*01e0*/  UISETP.EQ.OR UP0, UPT, UR6, URZ, !UP0 ;  /* 0x0000003f0600728c */ /* 0x000fe4000c702670 */
[----:B------:R-:W-:Y:S02]  /*01f0*/  UISETP.GE.U32.AND UP1, UPT, UR11, 0x2, UPT ;  /* 0x000000020b00788c */ /* 0x000fe4000bf26070 */
[----:B------:R-:W-:-:S04]  /*0200*/  UISETP.EQ.AND UP0, UPT, UR8, URZ, UP0 ;  /* 0x0000003f0800728c */ /* 0x000fc80008702270 */
[----:B------:R-:W-:-:S04]  /*0210*/  USEL UR7, URZ, 0x1, !UP0 ;  /* 0x000000013f077887 */ /* 0x000fc8000c000000 */
[----:B------:R-:W-:Y:S01]  /*0220*/  USEL UR7, UR7, 0x2, UP1 ;  /* 0x0000000207077887 */ /* 0x000fe20008800000 */
[----:B0-----:R-:W-:-:S13]  /*0230*/  ISETP.NE.AND P0, PT, R2, RZ, PT ;  /* 0x000000ff0200720c */ /* 0x001fda0003f05270 */
[----:B------:R-:W-:Y:S05]  /*0240*/  @P0 BRA `(.L_x_2) ;  /* 0x0000000000940947 */ /* 0x000fea0003800000 */
[----:B------:R-:W-:Y:S01]  /*0250*/  ELECT P0, URZ, PT ;  /* 0x00000000003f782f */ /* 0x000fe20003800000 */
[----:B------:R-:W-:-:S12]  /*0260*/  BSSY B0, `(.L_x_2) ;  /* 0x0000023000007945 */ /* 0x000fd80003800000 */
[----:B------:R-:W-:Y:S05]  /*0270*/  @!P0 BRA `(.L_x_3) ;  /* 0x0000000000848947 */ /* 0x000fea0003800000 */
[----:B------:R-:W0:Y:S01]  /*0280*/  S2UR UR10, SR_CgaCtaId ;  /* 0x00000000000a79c3 */ /* 0x000e220000008800 */
[----:B------:R-:W-:Y:S01]  /*0290*/  UMOV UR4, 0x400 ;  /* 0x0000040000047882 */ /* 0x000fe20000000000 */
[----:B------:R-:W-:Y:S01]  /*02a0*/  UMOV UR5, 0x1 ;  /* 0x0000000100057882 */ /* 0x000fe20000000000 */
[----:B------:R-:W-:Y:S02]  /*02b0*/  UMOV UR8, 0x100 ;  /* 0x0000010000087882 */ /* 0x000fe40000000000 */
[----:B------:R-:W-:-:S04]  /*02c0*/  UIADD3 UR8, -UR8, 0x100000, URZ ;  /* 0x0010000008087890 */ /* 0x000fc8000fffe13f */
[----:B------:R-:W-:Y:S02]  /*02d0*/  USHF.L.U32 UR9, UR8, 0xb, URZ ;  /* 0x0000000b08097899 */ /* 0x000fe4000800063f */
[----:B------:R-:W-:Y:S02]  /*02e0*/  USHF.L.U32 UR8, UR8, 0x1, URZ ;  /* 0x0000000108087899 */ /* 0x000fe4000800063f */
[----:B0-----:R-:W-:Y:S02]  /*02f0*/  ULEA UR10, UR10, UR4, 0x18 ;  /* 0x000000040a0a7291 */ /* 0x001fe4000f8ec03f */
[----:B------:R-:W-:-:S04]  /*0300*/  UIADD3 UR4, -UR5, 0x100000, URZ ;  /* 0x0010000005047890 */ /* 0x000fc8000fffe13f */
[----:B------:R-:W-:Y:S02]  /*0310*/  USHF.L.U32 UR5, UR4, 0xb, URZ ;  /* 0x0000000b04057899 */ /* 0x000fe4000800063f */
[----:B------:R-:W-:Y:S01]  /*0320*/  USHF.L.U32 UR4, UR4, 0x1, URZ ;  /* 0x0000000104047899 */ /* 0x000fe2000800063f */
[----:B------:R-:W0:Y:S11]  /*0330*/  FENCE.VIEW.ASYNC.S ;  /* 0x00000000000073c6 */ /* 0x000e360000000000 */
[----:B0-----:R0:W1:Y:S01]  /*0340*/  SYNCS.EXCH.64 URZ, [UR10], UR4 ;  /* 0x000000040a3f75b2 */ /* 0x0010620008000100 */
[----:B------:R0:W2:Y:S01]  /*0350*/  SYNCS.EXCH.64 URZ, [UR10+0x50], UR8 ;  /* 0x000050080a3f75b2 */ /* 0x0000a20008000100 */
[----:B------:R0:W3:Y:S01]  /*0360*/  SYNCS.EXCH.64 URZ, [UR10+0x8], UR4 ;  /* 0x000008040a3f75b2 */ /* 0x0000e20008000100 */
[----:B------:R0:W4:Y:S01]  /*0370*/  SYNCS.EXCH.64 URZ, [UR10+0x58], UR8 ;  /* 0x000058080a3f75b2 */ /* 0x0001220008000100 */
[----:B------:R0:W0:Y:S01]  /*0380*/  SYNCS.EXCH.64 URZ, [UR10+0x10], UR4 ;  /* 0x000010040a3f75b2 */ /* 0x0000220008000100 */
        /* <DEDUP_REMOVED lines=15> */
[----:B------:R-:W-:Y:S01]  /*0480*/  NOP ;  /* 0x0000000000007918 */ /* 0x000fe20000000000 */
.L_x_3:
[----:B0-----:R-:W-:Y:S05]  /*0490*/  BSYNC B0 ;  /* 0x0000000000007941 */ /* 0x001fea0003800000 */
.L_x_2:
[----:B------:R-:W0:Y:S01]  /*04a0*/  LDC R2, c[0x0][0x65c] ;  /* 0x00019700ff027b82 */ /* 0x000e220000000800 */
[----:B------:R-:W5:Y:S01]  /*04b0*/  SHFL.IDX PT, R0, R0, RZ, 0x1f ;  /* 0x00001fff00007589 */ /* 0x000f6200000e0000 */
[----:B------:R-:W-:Y:S01]  /*04c0*/  ELECT P0, URZ, PT ;  /* 0x00000000003f782f */ /* 0x000fe20003800000 */
[----:B------:R-:W-:Y:S01]  /*04d0*/  IMAD.MOV.U32 R3, RZ, RZ, RZ ;  /* 0x000000ffff037224 */ /* 0x000fe200078e00ff */
[----:B------:R-:W-:Y:S01]  /*04e0*/  UMOV UR4, 0x20 ;  /* 0x0000002000047882 */ /* 0x000fe20000000000 */
[----:B------:R-:W1:Y:S01]  /*04f0*/  S2R R10, SR_CTAID.Y ;  /* 0x00000000000a7919 */ /* 0x000e620000002600 */
[----:B------:R-:W-:Y:S01]  /*0500*/  NOP ;  /* 0x0000000000007918 */ /* 0x000fe20000000000 */
[----:B------:R-:W-:Y:S01]  /*0510*/  NOP ;  /* 0x0000000000007918 */ /* 0x000fe20000000000 */
[----:B0-----:R-:W-:Y:S02]  /*0520*/  ISETP.NE.AND P4, PT, R2, 0x1, PT ;  /* 0x000000010200780c */ /* 0x001fe40003f85270 */
[----:B------:R-:W0:Y:S01]  /*0530*/  S2R R2, SR_CTAID.X ;  /* 0x0000000000027919 */ /* 0x000e220000002500 */
[----:B-----5:R-:W-:-:S10]  /*0540*/  ISETP.NE.OR P0, PT, R0, RZ, !P0 ;  /* 0x000000ff0000720c */ /* 0x020fd40004705670 */
[----:B------:R-:W0:Y:S01]  /*0550*/  @P4 LDC R7, c[0x0][0x10] ;  /* 0x00000400ff074b82 */ /* 0x000e220000000800 */
[----:B-1----:R-:W-:Y:S02]  /*0560*/  @P4 IMAD.MOV.U32 R4, RZ, RZ, R10 ;  /* 0x000000ffff044224 */ /* 0x002fe400078e000a */
[----:B------:R-:W-:Y:S01]  /*0570*/  VOTEU.ALL UP0, P0 ;  /* 0x00000000003f7886 */ /* 0x000fe20000000000 */
[----:B------:R-:W-:Y:S01]  /*0580*/  @P4 IMAD.MOV.U32 R5, RZ, RZ, RZ ;  /* 0x000000ffff054224 */ /* 0x000fe200078e00ff */
[----:B------:R-:W-:Y:S01]  /*0590*/  VOTEU.ALL UP1, P0 ;  /* 0x00000000003f7886 */ /* 0x000fe20000020000 */
[----:B------:R-:W-:Y:S02]  /*05a0*/  @P4 IMAD.MOV.U32 R11, RZ, RZ, RZ ;  /* 0x000000ffff0b4224 */ /* 0x000fe400078e00ff */
[----:B------:R-:W1:Y:S01]  /*05b0*/  @!P4 LDC R9, c[0x0][0xc] ;  /* 0x00000300ff09cb82 */ /* 0x000e620000000800 */
[----:B------:R-:W-:Y:S01]  /*05c0*/  @!UP0 UMOV UR8, 0x400 ;  /* 0x0000040000088882 */ /* 0x000fe20000000000 */
[----:B------:R-:W-:-:S04]  /*05d0*/  @!UP0 UIADD3 UR4, -UR4, 0x100000, URZ ;  /* 0x0010000004048890 */ /* 0x000fc8000fffe13f */
[----:B------:R-:W-:Y:S02]  /*05e0*/  @!UP0 USHF.L.U32 UR5, UR4, 0xb, URZ ;  /* 0x0000000b04058899 */ /* 0x000fe4000800063f */
[----:B------:R-:W-:Y:S01]  /*05f0*/  @!UP0 USHF.L.U32 UR4, UR4, 0x1, URZ ;  /* 0x0000000104048899 */ /* 0x000fe2000800063f */
[----:B------:R-:W5:Y:S01]  /*0600*/  @!UP0 S2UR UR9, SR_CgaCtaId ;  /* 0x00000000000989c3 */ /* 0x000f620000008800 */
[----:B0-----:R-:W-:-:S04]  /*0610*/  @P4 IMAD.WIDE.U32 R6, R2, R7, R4 ;  /* 0x0000000702064225 */ /* 0x001fc800078e0004 */
[----:B------:R-:W-:Y:S02]  /*0620*/  @P4 IMAD.MOV.U32 R14, RZ, RZ, R6 ;  /* 0x000000ffff0e4224 */ /* 0x000fe400078e0006 */
[----:B------:R-:W-:Y:S02]  /*0630*/  @P4 IMAD.IADD R15, R7, 0x1, R11 ;  /* 0x00000001070f4824 */ /* 0x000fe400078e020b */
[----:B-1----:R-:W-:-:S04]  /*0640*/  @!P4 IMAD.WIDE.U32 R4, R9, R10, R2 ;  /* 0x0000000a0904c225 */ /* 0x002fc800078e0002 */
[----:B------:R-:W-:Y:S02]  /*0650*/  @!P4 IMAD.MOV.U32 R14, RZ, RZ, R4 ;  /* 0x000000ffff0ec224 */ /* 0x000fe400078e0004 */
[----:B------:R-:W-:Y:S01]  /*0660*/  @!P4 IMAD.MOV.U32 R15, RZ, RZ, R5 ;  /* 0x000000ffff0fc224 */ /* 0x000fe200078e0005 */
[----:B-----5:R-:W-:Y:S02]  /*0670*/  @!UP0 ULEA UR8, UR9, UR8, 0x18 ;  /* 0x0000000809088291 */ /* 0x020fe4000f8ec03f */
[----:B------:R0:W-:Y:S01]  /*0680*/  STL [R1+0x178], R14 ;  /* 0x0001780e01007387 */ /* 0x0001e20000100800 */
[----:B------:R-:W-:-:S03]  /*0690*/  VOTEU.ALL UP0, P0 ;  /* 0x00000000003f7886 */ /* 0x000fc60000000000 */
[----:B------:R0:W-:Y:S04]  /*06a0*/  STL [R1+0x174], R15 ;  /* 0x0001740f01007387 */ /* 0x0001e80000100800 */
[----:B------:R-:W1:Y:S02]  /*06b0*/  FENCE.VIEW.ASYNC.S ;  /* 0x00000000000073c6 */ /* 0x000e640000000000 */
[----:B-1----:R0:W2:Y:S01]  /*06c0*/  @!UP0 SYNCS.EXCH.64 URZ, [UR8+0xb0], UR4 ;  /* 0x0000b004083f85b2 */ /* 0x0020a20008000100 */
[----:B------:R0:W2:Y:S01]  /*06d0*/  @!UP1 SYNCS.EXCH.64 URZ, [UR8+0xb8], UR4 ;  /* 0x0000b804083f95b2 */ /* 0x0000a20008000100 */
[----:B------:R-:W-:Y:S01]  /*06e0*/  NOP ;  /* 0x0000000000007918 */ /* 0x000fe20000000000 */
[----:B--234-:R-:W-:Y:S06]  /*06f0*/  BAR.SYNC.DEFER_BLOCKING 0x0 ;  /* 0x0000000000007b1d */ /* 0x01cfec0000010000 */
[----:B0-----:R-:W-:Y:S05]  /*0700*/  @!P1 BRA `(.L_x_4) ;  /* 0x00000138000c9947 */ /* 0x001fea0003800000 */
[----:B------:R-:W-:-:S06]  /*0710*/  UISETP.GT.U32.AND UP0, UPT, UR11, 0x1, UPT ;  /* 0x000000010b00788c */ /* 0x000fcc000bf04070 */
[----:B------:R-:W-:-:S13]  /*0720*/  PLOP3.LUT P0, PT, PT, PT, UP0, 0x80, 0x0 ;  /* 0x000000000000781c */ /* 0x000fda0003f0f008 */
[----:B------:R-:W-:Y:S05]  /*0730*/  @P0 EXIT ;  /* 0x000000000000094d */ /* 0x000fea0003800000 */
[----:B------:R-:W-:Y:S01]  /*0740*/  IMAD.MOV.U32 R5, RZ, RZ, -0x1 ;  /* 0xffffffffff057424 */ /* 0x000fe200078e00ff */
[----:B------:R-:W-:Y:S01]  /*0750*/  ULDC.64 UR4, c[0x0][0x650] ;  /* 0x0001940000047ab9 */ /* 0x000fe20000000a00 */
[----:B------:R-:W-:Y:S01]  /*0760*/  IMAD.MOV.U32 R4, RZ, RZ, -0x1 ;  /* 0xffffffffff047424 */ /* 0x000fe200078e00ff */
[----:B------:R-:W-:Y:S01]  /*0770*/  ISETP.GE.U32.AND P0, PT, R14, UR4, PT ;  /* 0x000000040e007c0c */ /* 0x000fe2000bf06070 */
[----:B------:R-:W-:Y:S01]  /*0780*/  UMOV UR14, 0xffffffff ;  /* 0xffffffff000e7882 */ /* 0x000fe20000000000 */
[----:B------:R0:W-:Y:S01]  /*0790*/  STL [R1+0x17c], R5 ;  /* 0x00017c0501007387 */ /* 0x0001e20000100800 */
[----:B------:R-:W-:Y:S02]  /*07a0*/  PRMT R0, RZ, 0x7610, R0 ;  /* 0x00007610ff007816 */ /* 0x000fe40000000000 */
[----:B------:R-:W-:Y:S01]  /*07b0*/  ISETP.GE.U32.AND.EX P0, PT, R15, UR5, PT, P0 ;  /* 0x000000050f007c0c */ /* 0x000fe2000bf06100 */
[----:B------:R0:W-:-:S12]  /*07c0*/  STL [R1+0x180], R4 ;  /* 0x0001800401007387 */ /* 0x0001d80000100800 */
[----:B0-----:R-:W-:Y:S05]  /*07d0*/  @P0 BRA `(.L_x_5) ;  /* 0x00000004006c0947 */ /* 0x001fea0003800000 */
[----:B------:R-:W-:Y:S01]  /*07e0*/  ULDC.64 UR14, c[0x0][0x628] ;  /* 0x00018a00000e7ab9 */ /* 0x000fe20000000a00 */
[----:B------:R-:W0:Y:S01]  /*07f0*/  LDC.64 R12, c[0x0][0x620] ;  /* 0x00018800ff0c7b82 */ /* 0x000e220000000a00 */
[----:B------:R-:W-:Y:S01]  /*0800*/  ISETP.NE.U32.AND P0, PT, RZ, UR14, PT ;  /* 0x0000000eff007c0c */ /* 0x000fe2000bf05070 */
[----:B------:R-:W-:Y:S01]  /*0810*/  ULDC UR13, c[0x0][0x630] ;  /* 0x00018c00000d7ab9 */ /* 0x000fe20000000800 */
[----:B------:R-:W-:Y:S02]  /*0820*/  R2UR UR4, R14 ;  /* 0x000000000e0472ca */ /* 0x000fe400000e0000 */
[----:B------:R-:W-:Y:S02]  /*0830*/  ISETP.NE.AND.EX P0, PT, RZ, UR15, PT, P0 ;  /* 0x0000000fff007c0c */ /* 0x000fe4000bf05300 */
[----:B------:R-:W-:-:S11]  /*0840*/  R2UR UR5, R15 ;  /* 0x000000000f0572ca */ /* 0x000fd600000e0000 */
[----:B------:R-:W-:Y:S05]  /*0850*/  @!P0 BRA `(.L_x_6) ;  /* 0x0000000000308947 */ /* 0x000fea0003800000 */
[----:B------:R-:W-:Y:S01]  /*0860*/  R2UR UR4, R14 ;  /* 0x000000000e0472ca */ /* 0x000fe200000e0000 */
[----:B------:R-:W-:Y:S01]  /*0870*/  ULDC UR6, c[0x0][0x634] ;  /* 0x00018d0000067ab9 */ /* 0x000fe20000000800 */
[----:B------:R-:W-:-:S11]  /*0880*/  R2UR UR12, R15 ;  /* 0x000000000f0c72ca */ /* 0x000fd600000e0000 */
[----:B------:R-:W-:-:S04]  /*0890*/  UIADD3 UR6, UP0, UR4, UR6, URZ ;  /* 0x0000000604067290 */ /* 0x000fc8000ff1e03f */
[----:B------:R-:W-:-:S04]  /*08a0*/  UIADD3.X UR12, URZ, UR12, URZ, UP0, !UPT ;  /* 0x0000000c3f0c7290 */ /* 0x000fc800087fe43f */
[----:B------:R-:W-:-:S04]  /*08b0*/  UIMAD.WIDE.U32 UR4, UR12, UR14, URZ ;  /* 0x0000000e0c0472a5 */ /* 0x000fc8000f8e003f */
[----:B------:R-:W-:Y:S02]  /*08c0*/  UIMAD.WIDE.U32 UR8, UP0, UR6, UR15, UR4 ;  /* 0x0000000f060872a5 */ /* 0x000fe4000f800004 */
[----:B------:R-:W-:Y:S02]  /*08d0*/  UIMAD.WIDE.U32 UR4, UR6, UR14, URZ ;  /* 0x0000000e060472a5 */ /* 0x000fe4000f8e003f */
[----:B------:R-:W-:Y:S02]  /*08e0*/  UIADD3.X UR11, URZ, URZ, URZ, UP0, !UPT ;  /* 0x0000003f3f0b7290 */ /* 0x000fe400087fe43f */
[----:B------:R-:W-:Y:S01]  /*08f0*/  UIADD3 URZ, UP0, UR5, UR8, URZ ;  /* 0x00000008053f7290 */ /* 0x000fe2000ff1e03f */
[----:B------:R-:W-:-:S03]  /*0900*/  UMOV UR10, UR9 ;  /* 0x00000009000a7c82 */ /* 0x000fc60008000000 */
[----:B------:R-:W-:-:S12]  /*0910*/  UIMAD.WIDE.U32.X UR4, UR12, UR15, UR10, UP0 ;  /* 0x0000000f0c0472a5 */ /* 0x000fd800080e040a */
.L_x_6:
[----:B------:R-:W-:Y:S01]  /*0920*/  USHF.R.U64 UR14, UR4, UR13, UR5 ;  /* 0x0000000d040e7299 */ /* 0x000fe20008001205 */
[----:B------:R-:W1:Y:S01]  /*0930*/  LDC R8, c[0x0][0x618] ;  /* 0x00018600ff087b82 */ /* 0x000e620000000800 */
[----:B------:R-:W-:Y:S01]  /*0940*/  USHF.R.U32.HI UR4, URZ, UR13, UR5 ;  /* 0x0000000d3f047299 */ /* 0x000fe20008011605 */
[----:B------:R-:W-:Y:S01]  /*0950*/  I2FP.F32.U32 R0, R2 ;  /* 0x0000000200007245 */ /* 0x000fe20000201000 */
[----:B------:R-:W-:Y:S01]  /*0960*/  IMAD.MOV.U32 R4, RZ, RZ, R14 ;  /* 0x000000ffff047224 */ /* 0x000fe200078e000e */
[----:B------:R-:W-:Y:S01]  /*0970*/  ULDC UR5, c[0x0][0x150] ;  /* 0x0000540000057ab9 */ /* 0x000fe20000000800 */
[----:B------:R-:W-:Y:S01]  /*0980*/  IADD3 R7, P0, RZ, -UR14, RZ ;  /* 0x8000000eff077c10 */ /* 0x000fe2000ff1e0ff */
[----:B------:R-:W-:Y:S02]  /*0990*/  IMAD.MOV.U32 R5, RZ, RZ, R15 ;  /* 0x000000ffff057224 */ /* 0x000fe400078e000f */
[----:B------:R-:W-:Y:S01]  /*09a0*/  FMUL R0, R0, UR5 ;  /* 0x0000000500007c20 */ /* 0x000fe20008400000 */
[----:B------:R-:W2:Y:S01]  /*09b0*/  LDC.64 R20, c[0x0][0x640] ;  /* 0x00019000ff147b82 */ /* 0x000ea20000000a00 */
[----:B------:R-:W-:Y:S01]  /*09c0*/  IMAD.X R9, RZ, RZ, ~UR4, P0 ;  /* 0x80000004ff097e24 */ /* 0x000fe200080e06ff */
[----:B------:R-:W-:Y:S01]  /*09d0*/  ULDC UR4, c[0x0][0x154] ;  /* 0x0000550000047ab9 */ /* 0x000fe20000000800 */
[----:B0-----:R-:W-:-:S02]  /*09e0*/  IMAD.WIDE.U32 R4, R7, R12, R4 ;  /* 0x0000000c07047225 */ /* 0x001fc400078e0004 */
[----:B------:R-:W0:Y:S02]  /*09f0*/  F2I.U32.TRUNC.NTZ R0, R0 ;  /* 0x0000000000007305 */ /* 0x000e24000020f000 */
[----:B------:R-:W-:Y:S01]  /*0a00*/  IMAD R6, R9, R12, RZ ;  /* 0x0000000c09067224 */ /* 0x000fe200078e02ff */
[----:B------:R-:W3:Y:S03]  /*0a10*/  LDC R3, c[0x0][0x144] ;  /* 0x00005100ff037b82 */ /* 0x000ee60000000800 */
[----:B------:R-:W-:-:S04]  /*0a20*/  IMAD R7, R7, R13, R6 ;  /* 0x0000000d07077224 */ /* 0x000fc800078e0206 */
[----:B------:R-:W-:Y:S01]  /*0a30*/  IMAD.IADD R5, R5, 0x1, R7 ;  /* 0x0000000105057824 */ /* 0x000fe200078e0207 */
[----:B------:R-:W4:Y:S01]  /*0a40*/  LDC R14, c[0x0][0x608] ;  /* 0x00018200ff0e7b82 */ /* 0x000f220000000800 */
[----:B------:R-:W-:Y:S02]  /*0a50*/  IMAD.MOV.U32 R7, RZ, RZ, -0x1 ;  /* 0xffffffffff077424 */ /* 0x000fe400078e00ff */
[----:B0-----:R-:W-:Y:S01]  /*0a60*/  IMAD.MOV R6, RZ, RZ, -R0 ;  /* 0x000000ffff067224 */ /* 0x001fe200078e0a00 */
[----:B-1----:R-:W-:Y:S02]  /*0a70*/  SHF.R.U64 R12, R4, R8, R5 ;  /* 0x00000008040c7219 */ /* 0x002fe40000001205 */
[----:B------:R-:W-:Y:S02]  /*0a80*/  I2FP.F32.U32 R4, R10 ;  /* 0x0000000a00047245 */ /* 0x000fe40000201000 */
[----:B------:R-:W0:Y:S01]  /*0a90*/  LDC R18, c[0x0][0x658] ;  /* 0x00019600ff127b82 */ /* 0x000e220000000800 */
[----:B--2---:R-:W-:-:S02]  /*0aa0*/  ISETP.NE.U32.AND P0, PT, R20, RZ, PT ;  /* 0x000000ff1400720c */ /* 0x004fc40003f05070 */
[----:B------:R-:W-:Y:S01]  /*0ab0*/  FMUL R4, R4, UR4 ;  /* 0x0000000404047c20 */ /* 0x000fe20008400000 */
[----:B------:R-:W-:Y:S02]  /*0ac0*/  SHF.R.U32.HI R5, RZ, R8, R5 ;  /* 0x00000008ff057219 */ /* 0x000fe40000011605 */
[----:B------:R-:W-:Y:S01]  /*0ad0*/  ISETP.NE.AND.EX P0, PT, R21, RZ, PT, P0 ;  /* 0x000000ff1500720c */ /* 0x000fe20003f05300 */
[----:B------:R1:W2:Y:S01]  /*0ae0*/  F2I.U32.TRUNC.NTZ R11, R4 ;  /* 0x00000004000b7305 */ /* 0x0002a2000020f000 */
[----:B------:R-:W1:Y:S01]  /*0af0*/  LDC R13, c[0x0][0x148] ;  /* 0x00005200ff0d7b82 */ /* 0x000e620000000800 */
[----:B---3--:R-:W-:-:S07]  /*0b00*/  IMAD R0, R3, R6, R2 ;  /* 0x0000000603007224 */ /* 0x008fce00078e0202 */
[----:B------:R-:W3:Y:S01]  /*0b10*/  LDC R16, c[0x0][0x600] ;  /* 0x00018000ff107b82 */ /* 0x000ee20000000800 */
[-CC-:B----4-:R-:W-:Y:S02]  /*0b20*/  SHF.R.U64 R24, R12, R14.reuse, R5.reuse ;  /* 0x0000000e0c187219 */ /* 0x190fe40000001205 */
[----:B------:R-:W-:Y:S01]  /*0b30*/  SHF.R.U32.HI R3, RZ, R14, R5 ;  /* 0x0000000eff037219 */ /* 0x000fe20000011605 */
[----:B------:R-:W-:-:S04]  /*0b40*/  IMAD.MOV.U32 R5, RZ, RZ, 0x1 ;  /* 0x00000001ff057424 */ /* 0x000fc800078e00ff */
[----:B------:R-:W4:Y:S01]  /*0b50*/  LDC R17, c[0x0][0x648] ;  /* 0x00019200ff117b82 */ /* 0x000f220000000800 */
[-C--:B0-----:R-:W-:Y:S02]  /*0b60*/  SHF.L.U32 R2, R7, R18.reuse, RZ ;  /* 0x0000001207027219 */ /* 0x081fe400000006ff */
[--C-:B------:R-:W-:Y:S02]  /*0b70*/  SHF.R.U64 R14, R24, R18, R3.reuse ;  /* 0x00000012180e7219 */ /* 0x100fe40000001203 */
[----:B------:R-:W-:Y:S02]  /*0b80*/  LOP3.LUT R9, RZ, R2, RZ, 0x33, !PT ;  /* 0x00000002ff097212 */ /* 0x000fe400078e33ff */
[-C--:B------:R-:W-:Y:S01]  /*0b90*/  SHF.R.U32.HI R3, RZ, R18.reuse, R3 ;  /* 0x00000012ff037219 */ /* 0x080fe20000011603 */
[----:B------:R-:W0:Y:S01]  /*0ba0*/  LDC R19, c[0x0][0x638] ;  /* 0x00018e00ff137b82 */ /* 0x000e220000000800 */
[----:B------:R-:W-:Y:S01]  /*0bb0*/  SHF.L.U32 R8, R5, R18, RZ ;  /* 0x0000001205087219 */ /* 0x000fe200000006ff */
[----:B------:R-:W-:-:S06]  /*0bc0*/  IMAD.MOV.U32 R2, RZ, RZ, R14 ;  /* 0x000000ffff027224 */ /* 0x000fcc00078e000e */
[----:B------:R-:W0:Y:S01]  /*0bd0*/  LDC R22, c[0x0][0x610] ;  /* 0x00018400ff167b82 */ /* 0x000e220000000800 */
[----:B-12---:R-:W-:Y:S05]  /*0be0*/  @!P0 BRA `(.L_x_7) ;  /* 0x0000000000288947 */ /* 0x006fea0003800000 */
[----:B------:R-:W1:Y:S02]  /*0bf0*/  LDC R7, c[0x0][0x64c] ;  /* 0x00019300ff077b82 */ /* 0x000e640000000800 */
[----:B-1----:R-:W-:-:S05]  /*0c00*/  IADD3 R7, P0, R14, R7, RZ ;  /* 0x000000070e077210 */ /* 0x002fca0007f1e0ff */
[----:B------:R-:W-:-:S04]  /*0c10*/  IMAD.X R15, RZ, RZ, R3, P0 ;  /* 0x000000ffff0f7224 */ /* 0x000fc800000e0603 */
[----:B------:R-:W-:-:S04]  /*0c20*/  IMAD.WIDE.U32 R2, R15, R20, RZ ;  /* 0x000000140f027225 */ /* 0x000fc800078e00ff */
[----:B------:R-:W-:-:S04]  /*0c30*/  IMAD.WIDE.U32 R4, P0, R7, R21, R2 ;  /* 0x0000001507047225 */ /* 0x000fc80007800002 */
[----:B------:R-:W-:-:S04]  /*0c40*/  IMAD.WIDE.U32 R2, R7, R20, RZ ;  /* 0x0000001407027225 */ /* 0x000fc800078e00ff */
[----:B------:R-:W-:Y:S01]  /*0c50*/  IMAD.X R7, RZ, RZ, RZ, P0 ;  /* 0x000000ffff077224 */ /* 0x000fe200000e06ff */
[----:B------:R-:W-:Y:S01]  /*0c60*/  IADD3 RZ, P0, R3, R4, RZ ;  /* 0x0000000403ff7210 */ /* 0x000fe20007f1e0ff */
[----:B------:R-:W-:-:S04]  /*0c70*/  IMAD.MOV.U32 R6, RZ, RZ, R5 ;  /* 0x000000ffff067224 */ /* 0x000fc800078e0005 */
[----:B------:R-:W-:-:S08]  /*0c80*/  IMAD.WIDE.U32.X R2, R15, R21, R6, P0 ;  /* 0x000000150f027225 */ /* 0x000fd000000e0406 */
.L_x_7:
[----:B----4-:R-:W-:Y:S01]  /*0c90*/  SHF.R.U64 R2, R2, R17, R3 ;  /* 0x0000001102027219 */ /* 0x010fe20000001203 */
[----:B---3--:R-:W-:Y:S01]  /*0ca0*/  VIADD R3, R16, 0xffffffff ;  /* 0xffffffff10037836 */ /* 0x008fe20000000000 */
[----:B------:R-:W-:Y:S01]  /*0cb0*/  LOP3.LUT R9, R24, R9, RZ, 0xc0, !PT ;  /* 0x0000000918097212 */ /* 0x000fe200078ec0ff */
[----:B------:R-:W-:Y:S02]  /*0cc0*/  IMAD.MOV R11, RZ, RZ, -R11 ;  /* 0x000000ffff0b7224 */ /* 0x000fe400078e0a0b */
[----:B------:R-:W-:Y:S01]  /*0cd0*/  IMAD.MOV R4, RZ, RZ, -R2 ;  /* 0x000000ffff047224 */ /* 0x000fe200078e0a02 */
[----:B------:R-:W-:Y:S01]  /*0ce0*/  LOP3.LUT R12, R12, R3, RZ, 0xc0, !PT ;  /* 0x000000030c0c7212 */ /* 0x000fe200078ec0ff */
[----:B------:R-:W-:Y:S02]  /*0cf0*/  @P4 IMAD R0, R13, R11, R10 ;  /* 0x0000000b0d004224 */ /* 0x000fe400078e020a */
[----:B------:R-:W-:Y:S02]  /*0d00*/  IMAD R9, R8, R2, R9 ;  /* 0x0000000208097224 */ /* 0x000fe400078e0209 */
[----:B0-----:R-:W-:-:S02]  /*0d10*/  IMAD R3, R4, R19, R14 ;  /* 0x0000001304037224 */ /* 0x001fc400078e020e */
[----:B------:R-:W-:Y:S02]  /*0d20*/  IMAD R2, R9, R22, R0 ;  /* 0x0000001609027224 */ /* 0x000fe400078e0200 */
[----:B------:R-:W-:Y:S02]  /*0d30*/  IMAD R3, R3, R16, R12 ;  /* 0x0000001003037224 */ /* 0x000fe400078e020c */
[----:B------:R-:W-:-:S03]  /*0d40*/  IMAD.MOV.U32 R0, RZ, RZ, 0x1 ;  /* 0x00000001ff007424 */ /* 0x000fc600078e00ff */
[----:B------:R-:W-:Y:S02]  /*0d50*/  SEL R4, R3, R2, !P4 ;  /* 0x0000000203047207 */ /* 0x000fe40006000000 */
[----:B------:R-:W-:-:S03]  /*0d60*/  SEL R2, R2, R3, !P4 ;  /* 0x0000000302027207 */ /* 0x000fc60006000000 */
[----:B------:R0:W-:Y:S04]  /*0d70*/  STL [R1+0x180], R4 ;  /* 0x0001800401007387 */ /* 0x0001e80000100800 */
[----:B------:R0:W-:Y:S02]  /*0d80*/  STL [R1+0x17c], R2 ;  /* 0x00017c0201007387 */ /* 0x0001e40000100800 */
.L_x_5:
[----:B------:R-:W-:-:S08]  /*0d90*/  NOP ;  /* 0x0000000000007918 */ /* 0x000fd00000000000 */
[----:B------:R-:W1:Y:S02]  /*0da0*/  USETMAXREG.TRY_ALLOC.CTAPOOL UP0, 0xe8 ;  /* 0x000000e8000079c8 */ /* 0x000e640008000600 */
[----:B-1----:R-:W-:-:S13]  /*0db0*/  PLOP3.LUT P0, PT, PT, PT, UP0, 0x80, 0x0 ;  /* 0x000000000000781c */ /* 0x002fda0003f0f008 */
[----:B------:R-:W-:Y:S05]  /*0dc0*/  @!P0 BRA `(.L_x_5) ;  /* 0xfffffffc00f08947 */ /* 0x000fea000383ffff */
[----:B------:R-:W-:Y:S01]  /*0dd0*/  ULDC.64 UR4, c[0x0][0x598] ;  /* 0x0001660000047ab9 */ /* 0x000fe20000000a00 */
[----:B------:R-:W-:Y:S01]  /*0de0*/  ULDC.64 UR40, c[0x0][0x208] ;  /* 0x0000820000287ab9 */ /* 0x000fe20000000a00 */
[----:B------:R-:W-:-:S04]  /*0df0*/  ISETP.NE.U32.AND P0, PT, RZ, UR4, PT ;  /* 0x00000004ff007c0c */ /* 0x000fc8000bf05070 */
[----:B------:R-:W-:-:S13]  /*0e00*/  ISETP.NE.AND.EX P0, PT, RZ, UR5, PT, P0 ;  /* 0x00000005ff007c0c */ /* 0x000fda000bf05300 */
[----:B------:R-:W-:Y:S05]  /*0e10*/  @!P0 BRA `(.L_x_8) ;  /* 0x0000000000208947 */ /* 0x000fea0003800000 */
[----:B0-----:R-:W0:Y:S02]  /*0e20*/  LDC.64 R2, c[0x0][0x598] ;  /* 0x00016600ff027b82 */ /* 0x001e240000000a00 */
[----:B0-----:R-:W2:Y:S02]  /*0e30*/  LDG.E.64 R2, desc[UR40][R2.64] ;  /* 0x0000002802027981 */ /* 0x001ea4000c1e1b00 */
[----:B--2---:R-:W-:-:S04]  /*0e40*/  ISETP.NE.U32.AND P0, PT, R2, RZ, PT ;  /* 0x000000ff0200720c */ /* 0x004fc80003f05070 */
[----:B------:R-:W-:-:S13]  /*0e50*/  ISETP.NE.AND.EX P0, PT, R3, RZ, PT, P0 ;  /* 0x000000ff0300720c */ /* 0x000fda0003f05300 */
[----:B------:R-:W-:Y:S05]  /*0e60*/  @!P0 BRA `(.L_x_8) ;  /* 0x00000000000c8947 */ /* 0x000fea0003800000 */
[----:B------:R-:W2:Y:S02]  /*0e70*/  LD.E R2, desc[UR40][R2.64] ;  /* 0x0000002802027980 */ /* 0x000ea4000c101900 */
[----:B--2---:R-:W-:Y:S01]  /*0e80*/  R2UR UR13, R2 ;  /* 0x00000000020d72ca */ /* 0x004fe200000e0000 */
[----:B------:R-:W-:-:S14]  /*0e90*/  BRA `(.L_x_9) ;  /* 0x0000000000247947 */ /* 0x000fdc0003800000 */
.L_x_8:
[----:B------:R-:W-:Y:S02]  /*0ea0*/  ULDC.64 UR4, c[0x0][0x588] ;  /* 0x0001620000047ab9 */ /* 0x000fe40000000a00 */
[----:B------:R-:W-:-:S04]  /*0eb0*/  ISETP.NE.U32.AND P0, PT, RZ, UR4, PT ;  /* 0x00000004ff007c0c */ /* 0x000fc8000bf05070 */
[----:B------:R-:W-:-:S13]  /*0ec0*/  ISETP.NE.AND.EX P0, PT, RZ, UR5, PT, P0 ;  /* 0x00000005ff007c0c */ /* 0x000fda000bf05300 */
[----:B------:R-:W-:Y:S05]  /*0ed0*/  @!P0 BRA `(.L_x_10) ;  /* 0x0000000000108947 */ /* 0x000fea0003800000 */
[----:B0-----:R-:W0:Y:S02]  /*0ee0*/  LDC.64 R2, c[0x0][0x588] ;  /* 0x00016200ff027b82 */ /* 0x001e240000000a00 */
[----:B0-----:R-:W2:Y:S02]  /*0ef0*/  LDG.E R2, desc[UR40][R2.64] ;  /* 0x0000002802027981 */ /* 0x001ea4000c1e1900 */
[----:B--2---:R-:W-:Y:S01]  /*0f00*/  R2UR UR13, R2 ;  /* 0x00000000020d72ca */ /* 0x004fe200000e0000 */
[----:B------:R-:W-:-:S14]  /*0f10*/  BRA `(.L_x_9) ;  /* 0x0000000000047947 */ /* 0x000fdc0003800000 */
.L_x_10:
[----:B------:R-:W-:-:S05]  /*0f20*/  ULDC UR13, c[0x0][0x580] ;  /* 0x00016000000d7ab9 */ /* 0x000fca0000000800 */
.L_x_9:
[----:B------:R-:W-:Y:S02]  /*0f30*/  ULDC.64 UR4, c[0x0][0x5a0] ;  /* 0x0001680000047ab9 */ /* 0x000fe40000000a00 */
        /* <DEDUP_REMOVED lines=11> */
.L_x_11:
        /* <DEDUP_REMOVED lines=8> */
.L_x_13:
[----:B------:R-:W-:-:S05]  /*1070*/  ULDC UR8, c[0x0][0x584] ;  /* 0x0001610000087ab9 */ /* 0x000fca0000000800 */
.L_x_12:
[----:B------:R-:W-:-:S13]  /*1080*/  LOP3.LUT P0, RZ, R0, 0xff, RZ, 0xc0, !PT ;  /* 0x000000ff00ff7812 */ /* 0x000fda000780c0ff */
[----:B------:R-:W-:Y:S05]  /*1090*/  @!P0 EXIT ;  /* 0x000000000000894d */ /* 0x000fea0003800000 */
[----:B------:R-:W-:Y:S01]  /*10a0*/  ULDC UR4, c[0x0][0x28c] ;  /* 0x0000a30000047ab9 */ /* 0x000fe20000000800 */
[----:B------:R-:W-:Y:S02]  /*10b0*/  ULOP3.LUT UR9, UR7, 0x1, URZ, 0xfc, !UPT ;  /* 0x0000000107097892 */ /* 0x000fe4000f8efc3f */
[----:B------:R-:W-:-:S04]  /*10c0*/  UIADD3 UR4, UR4, 0x3f, URZ ;  /* 0x0000003f04047890 */ /* 0x000fc8000fffe03f */
[----:B------:R-:W-:-:S04]  /*10d0*/  USHF.R.S32.HI UR5, URZ, 0x1f, UR4 ;  /* 0x0000001f3f057899 */ /* 0x000fc80008011404 */
[----:B------:R-:W-:-:S03]  /*10e0*/  ULEA.HI UR5, UR5, UR4, URZ, 0x6 ;  /* 0x0000000405057291 */ /* 0x000fc6000f8f303f */
[----:B------:R-:W-:Y:S01]  /*10f0*/  UMOV UR4, URZ ;  /* 0x0000003f00047c82 */ /* 0x000fe20008000000 */
[----:B------:R-:W-:-:S03]  /*1100*/  USHF.R.S32.HI UR10, URZ, 0x6, UR5 ;  /* 0x000000063f0a7899 */ /* 0x000fc60008011405 */
[----:B------:R-:W-:-:S09]  /*1110*/  UMOV UR5, URZ ;  /* 0x0000003f00057c82 */ /* 0x000fd20008000000 */
.L_x_358:
[----:B------:R-:W-:Y:S01]  /*1120*/  STL [R1+0x170], RZ ;  /* 0x000170ff01007387 */ /* 0x000fe20000100800 */
[----:B-1----:R-:W1:Y:S01]  /*1130*/  S2UR UR18, SR_CgaCtaId ;  /* 0x00000000001279c3 */ /* 0x002e620000008800 */
[----:B------:R-:W-:Y:S01]  /*1140*/  UMOV UR17, 0x400 ;  /* 0x0000040000117882 */ /* 0x000fe20000000000 */
[----:B------:R-:W-:Y:S01]  /*1150*/  UMOV UR6, URZ ;  /* 0x0000003f00067c82 */ /* 0x000fe20008000000 */
[----:B------:R-:W-:Y:S01]  /*1160*/  STL [R1+0x16c], RZ ;  /* 0x00016cff01007387 */ /* 0x000fe20000100800 */
[----:B------:R-:W-:Y:S01]  /*1170*/  UMOV UR20, URZ ;  /* 0x0000003f00147c82 */ /* 0x000fe20008000000 */
[----:B------:R-:W-:Y:S01]  /*1180*/  UMOV UR16, URZ ;  /* 0x0000003f00107c82 */ /* 0x000fe20008000000 */
[----:B------:R-:W-:Y:S01]  /*1190*/  UMOV UR38, UR5 ;  /* 0x0000000500267c82 */ /* 0x000fe20008000000 */
[----:B------:R-:W-:Y:S01]  /*11a0*/  STL [R1+0x168], RZ ;  /* 0x000168ff01007387 */ /* 0x000fe20000100800 */
[----:B0-----:R-:W0:Y:S01]  /*11b0*/  LDC R2, c[0x0][0x28c] ;  /* 0x0000a300ff027b82 */ /* 0x001e220000000800 */
[----:B------:R-:W-:-:S02]  /*11c0*/  CS2R R4, SRZ ;  /* 0x0000000000047805 */ /* 0x000fc4000001ff00 */
[----:B------:R-:W-:Y:S01]  /*11d0*/  CS2R R6, SRZ ;  /* 0x0000000000067805 */ /* 0x000fe2000001ff00 */
[----:B------:R-:W-:Y:S01]  /*11e0*/  STL [R1+0x164], RZ ;  /* 0x000164ff01007387 */ /* 0x000fe20000100800 */
[----:B------:R-:W-:Y:S02]  /*11f0*/  CS2R R8, SRZ ;  /* 0x0000000000087805 */ /* 0x000fe4000001ff00 */
[----:B------:R-:W-:Y:S02]  /*1200*/  CS2R R10, SRZ ;  /* 0x00000000000a7805 */ /* 0x000fe4000001ff00 */
[----:B------:R-:W-:Y:S01]  /*1210*/  CS2R R12, SRZ ;  /* 0x00000000000c7805 */ /* 0x000fe2000001ff00 */
[----:B------:R-:W-:Y:S01]  /*1220*/  STL [R1+0x160], RZ ;  /* 0x000160ff01007387 */ /* 0x000fe20000100800 */
[----:B------:R-:W-:Y:S02]  /*1230*/  CS2R R14, SRZ ;  /* 0x00000000000e7805 */ /* 0x000fe4000001ff00 */
[----:B------:R-:W-:-:S02]  /*1240*/  CS2R R16, SRZ ;  /* 0x0000000000107805 */ /* 0x000fc4000001ff00 */
[----:B------:R-:W-:Y:S01]  /*1250*/  CS2R R18, SRZ ;  /* 0x0000000000127805 */ /* 0x000fe2000001ff00 */
[----:B------:R-:W-:Y:S01]  /*1260*/  STL [R1+0x15c], RZ ;  /* 0x00015cff01007387 */ /* 0x000fe20000100800 */
[----:B------:R-:W-:Y:S02]  /*1270*/  CS2R R20, SRZ ;  /* 0x0000000000147805 */ /* 0x000fe4000001ff00 */
[----:B------:R-:W-:Y:S02]  /*1280*/  CS2R R22, SRZ ;  /* 0x0000000000167805 */ /* 0x000fe4000001ff00 */
[----:B------:R-:W-:Y:S01]  /*1290*/  CS2R R184, SRZ ;  /* 0x0000000000b87805 */ /* 0x000fe2000001ff00 */
[----:B------:R-:W2:Y:S01]  /*12a0*/  S2R R0, SR_TID.X ;  /* 0x0000000000007919 */ /* 0x000ea20000002100 */
[----:B------:R-:W-:Y:S02]  /*12b0*/  CS2R R186, SRZ ;  /* 0x0000000000ba7805 */ /* 0x000fe4000001ff00 */
[----:B------:R-:W-:-:S02]  /*12c0*/  CS2R R188, SRZ ;  /* 0x0000000000bc7805 */ /* 0x000fc4000001ff00 */
[----:B------:R-:W-:Y:S01]  /*12d0*/  CS2R R190, SRZ ;  /* 0x0000000000be7805 */ /* 0x000fe2000001ff00 */
[----:B------:R-:W-:Y:S01]  /*12e0*/  STL [R1+0x158], RZ ;  /* 0x000158ff01007387 */ /* 0x000fe20000100800 */
[----:B------:R-:W-:Y:S02]  /*12f0*/  CS2R R192, SRZ ;  /* 0x0000000000c07805 */ /* 0x000fe4000001ff00 */
[----:B------:R-:W-:Y:S02]  /*1300*/  CS2R R194, SRZ ;  /* 0x0000000000c27805 */ /* 0x000fe4000001ff00 */
[----:B------:R-:W-:Y:S01]  /*1310*/  CS2R R196, SRZ ;  /* 0x0000000000c47805 */ /* 0x000fe2000001ff00 */
[----:B------:R-:W-:Y:S01]  /*1320*/  STL [R1+0x154], RZ ;  /* 0x000154ff01007387 */ /* 0x000fe20000100800 */
[----:B0-----:R-:W-:Y:S02]  /*1330*/  ISETP.GE.AND P0, PT, R2, 0x1, PT ;  /* 0x000000010200780c */ /* 0x001fe40003f06270 */
        /* <DEDUP_REMOVED lines=20> */
[----:B------:R-:W-:Y:S01]  /*1480*/  CS2R R226, SRZ ;  /* 0x0000000000e27805 */ /* 0x000fe2000001ff00 */
[----:B------:R-:W-:Y:S01]  /*1490*/  IMAD.U32 R228, RZ, RZ, UR4 ;  /* 0x00000004ffe47e24 */ /* 0x000fe2000f8e00ff */
[----:B------:R-:W-:Y:S01]  /*14a0*/  STL [R1+0x13c], RZ ;  /* 0x00013cff01007387 */ /* 0x000fe20000100800 */
[----:B--2---:R-:W-:Y:S02]  /*14b0*/  LOP3.LUT R0, R0, 0x80, RZ, 0xc0, !PT ;  /* 0x0000008000007812 */ /* 0x004fe400078ec0ff */
[----:B------:R-:W-:Y:S02]  /*14c0*/  CS2R R168, SRZ ;  /* 0x0000000000a87805 */ /* 0x000fe4000001ff00 */
[----:B------:R-:W-:Y:S01]  /*14d0*/  CS2R R170, SRZ ;  /* 0x0000000000aa7805 */ /* 0x000fe2000001ff00 */
[----:B------:R-:W-:Y:S01]  /*14e0*/  STL [R1+0x138], RZ ;  /* 0x000138ff01007387 */ /* 0x000fe20000100800 */
[----:B------:R-:W-:-:S02]  /*14f0*/  SHF.R.U32.HI R0, RZ, 0x7, R0 ;  /* 0x00000007ff007819 */ /* 0x000fc40000011600 */
[----:B------:R-:W-:Y:S02]  /*1500*/  CS2R R172, SRZ ;  /* 0x0000000000ac7805 */ /* 0x000fe4000001ff00 */
[----:B------:R-:W-:Y:S01]  /*1510*/  CS2R R174, SRZ ;  /* 0x0000000000ae7805 */ /* 0x000fe2000001ff00 */
[----:B------:R-:W-:Y:S01]  /*1520*/  STL [R1+0x134], RZ ;  /* 0x000134ff01007387 */ /* 0x000fe20000100800 */
[----:B------:R-:W-:Y:S02]  /*1530*/  CS2R R176, SRZ ;  /* 0x0000000000b07805 */ /* 0x000fe4000001ff00 */
[----:B------:R-:W-:Y:S02]  /*1540*/  CS2R R178, SRZ ;  /* 0x0000000000b27805 */ /* 0x000fe4000001ff00 */
[----:B------:R-:W-:Y:S01]  /*1550*/  CS2R R180, SRZ ;  /* 0x0000000000b47805 */ /* 0x000fe2000001ff00 */
[----:B------:R-:W-:Y:S01]  /*1560*/  STL [R1+0x130], RZ ;  /* 0x000130ff01007387 */ /* 0x000fe20000100800 */
[----:B------:R-:W-:-:S02]  /*1570*/  CS2R R182, SRZ ;  /* 0x0000000000b67805 */ /* 0x000fc4000001ff00 */
        /* <DEDUP_REMOVED lines=95> */
[----:B---3--:R-:W-:-:S03]  /*1b70*/  CS2R R38, SRZ ;  /* 0x0000000000267805 */ /* 0x008fc6000001ff00 */
[----:B------:R-:W-:Y:S04]  /*1b80*/  STL [R1+0xcc], RZ ;  /* 0x0000ccff01007387 */ /* 0x000fe80000100800 */
[----:B------:R-:W-:Y:S04]  /*1b90*/  STL [R1+0xc8], RZ ;  /* 0x0000c8ff01007387 */ /* 0x000fe80000100800 */
[----:B------:R-:W-:Y:S04]  /*1ba0*/  STL [R1+0xc4], RZ ;  /* 0x0000c4ff01007387 */ /* 0x000fe80000100800 */
[----:B------:R-:W-:Y:S04]  /*1bb0*/  STL [R1+0xc0], RZ ;  /* 0x0000c0ff01007387 */ /* 0x000fe80000100800 */
[----:B------:R-:W-:Y:S04]  /*1bc0*/  STL [R1+0xbc], RZ ;  /* 0x0000bcff01007387 */ /* 0x000fe80000100800 */
[----:B------:R-:W-:Y:S04]  /*1bd0*/  STL [R1+0xb8], RZ ;  /* 0x0000b8ff01007387 */ /* 0x000fe80000100800 */
[----:B------:R-:W-:Y:S04]  /*1be0*/  STL [R1+0xb4], RZ ;  /* 0x0000b4ff01007387 */ /* 0x000fe80000100800 */
[----:B------:R-:W0:Y:S04]  /*1bf0*/  SHFL.IDX PT, R0, R0, RZ, 0x1f ;  /* 0x00001fff00007589 */ /* 0x000e2800000e0000 */
[----:B------:R2:W-:Y:S04]  /*1c00*/  STL [R1+0xb0], RZ ;  /* 0x0000b0ff01007387 */ /* 0x0005e80000100800 */
[----:B------:R2:W-:Y:S04]  /*1c10*/  STL [R1+0xac], RZ ;  /* 0x0000acff01007387 */ /* 0x0005e80000100800 */
[----:B------:R2:W-:Y:S04]  /*1c20*/  STL [R1+0xa8], RZ ;  /* 0x0000a8ff01007387 */ /* 0x0005e80000100800 */
[----:B------:R2:W-:Y:S04]  /*1c30*/  STL [R1+0xa4], RZ ;  /* 0x0000a4ff01007387 */ /* 0x0005e80000100800 */
[----:B------:R2:W-:Y:S04]  /*1c40*/  STL [R1+0xa0], RZ ;  /* 0x0000a0ff01007387 */ /* 0x0005e80000100800 */
[----:B------:R2:W-:Y:S01]  /*1c50*/  STL [R1+0x9c], RZ ;  /* 0x00009cff01007387 */ /* 0x0005e20000100800 */
[----:B0-----:R-:W-:Y:S01]  /*1c60*/  R2UR UR12, R0 ;  /* 0x00000000000c72ca */ /* 0x001fe200000e0000 */
[----:B------:R-:W-:-:S02]  /*1c70*/  IMAD.MOV.U32 R0, RZ, RZ, RZ ;  /* 0x000000ffff007224 */ /* 0x000fc400078e00ff */
[----:B------:R2:W-:Y:S04]  /*1c80*/  STL [R1+0x98], RZ ;  /* 0x000098ff01007387 */ /* 0x0005e80000100800 */
[----:B------:R2:W-:Y:S04]  /*1c90*/  STL [R1+0x94], RZ ;  /* 0x000094ff01007387 */ /* 0x0005e80000100800 */
[----:B------:R2:W-:Y:S02]  /*1ca0*/  STL [R1+0x90], RZ ;  /* 0x000090ff01007387 */ /* 0x0005e40000100800 */
[----:B------:R-:W-:-:S02]  /*1cb0*/  ULEA.HI UR11, UR12, UR12, URZ, 0x1 ;  /* 0x0000000c0c0b7291 */ /* 0x000fc4000f8f083f */
[----:B------:R2:W-:Y:S02]  /*1cc0*/  STL [R1+0x8c], RZ ;  /* 0x00008cff01007387 */ /* 0x0005e40000100800 */
[----:B------:R-:W-:Y:S02]  /*1cd0*/  ULOP3.LUT UR15, UR11, 0xffffe, URZ, 0xc0, !UPT ;  /* 0x000ffffe0b0f7892 */ /* 0x000fe4000f8ec03f */
[----:B------:R2:W-:Y:S01]  /*1ce0*/  STL [R1+0x88], RZ ;  /* 0x000088ff01007387 */ /* 0x0005e20000100800 */
[----:B-1----:R-:W-:Y:S02]  /*1cf0*/  ULEA UR11, UR18, UR17, 0x18 ;  /* 0x00000011120b7291 */ /* 0x002fe4000f8ec03f */
[----:B------:R-:W-:Y:S01]  /*1d00*/  UIADD3 UR15, UR12, -UR15, URZ ;  /* 0x8000000f0c0f7290 */ /* 0x000fe2000fffe03f */
[----:B------:R2:W-:Y:S03]  /*1d10*/  STL [R1+0x84], RZ ;  /* 0x000084ff01007387 */ /* 0x0005e60000100800 */
[----:B------:R-:W-:Y:S01]  /*1d20*/  ULEA UR15, UR15, UR11, 0xc ;  /* 0x0000000b0f0f7291 */ /* 0x000fe2000f8e603f */
[----:B------:R2:W-:Y:S03]  /*1d30*/  STL [R1+0x80], RZ ;  /* 0x000080ff01007387 */ /* 0x0005e60000100800 */
[----:B------:R-:W-:Y:S01]  /*1d40*/  UIADD3 UR15, UR15, 0x180, URZ ;  /* 0x000001800f0f7890 */ /* 0x000fe2000fffe03f */
[----:B------:R2:W-:Y:S03]  /*1d50*/  STL [R1+0x7c], RZ ;  /* 0x00007cff01007387 */ /* 0x0005e60000100800 */
[----:B------:R-:W-:Y:S01]  /*1d60*/  USHF.R.U32.HI UR12, URZ, 0x4, UR15 ;  /* 0x000000043f0c7899 */ /* 0x000fe2000801160f */
[----:B------:R2:W-:Y:S03]  /*1d70*/  STL [R1+0x78], RZ ;  /* 0x000078ff01007387 */ /* 0x0005e60000100800 */
[----:B------:R-:W-:Y:S01]  /*1d80*/  ULOP3.LUT UR12, UR12, 0x3fff, URZ, 0xc0, !UPT ;  /* 0x00003fff0c0c7892 */ /* 0x000fe2000f8ec03f */
[----:B------:R2:W-:Y:S04]  /*1d90*/  STL [R1+0x74], RZ ;  /* 0x000074ff01007387 */ /* 0x0005e80000100800 */
        /* <DEDUP_REMOVED lines=28> */
[----:B------:R2:W-:Y:S01]  /*1f60*/  STL [R1], RZ ;  /* 0x000000ff01007387 */ /* 0x0005e20000100800 */
[----:B----4-:R-:W-:Y:S05]  /*1f70*/  @!P0 BRA `(.L_x_14) ;  /* 0x0000001c00d08947 */ /* 0x010fea0003800000 */
[----:B------:R-:W-:-:S06]  /*1f80*/  UISETP.NE.AND UP0, UPT, UR9, 0x3, UPT ;  /* 0x000000030900788c */ /* 0x000fcc000bf05270 */
[----:B------:R-:W-:-:S13]  /*1f90*/  PLOP3.LUT P1, PT, PT, PT, UP0, 0x80, 0x0 ;  /* 0x000000000000781c */ /* 0x000fda0003f2f008 */
[----:B------:R-:W-:Y:S05]  /*1fa0*/  @!P1 BRA `(.L_x_15) ;  /* 0x0000000000049947 */ /* 0x000fea0003800000 */
[----:B------:R-:W-:Y:S01]  /*1fb0*/  BPT.TRAP 0x1 ;  /* 0x000000040000795c */ /* 0x000fe20000300000 */
.L_x_15:
[----:B------:R-:W-:Y:S01]  /*1fc0*/  ULEA UR15, UR5, UR11, 0x3 ;  /* 0x0000000b050f7291 */ /* 0x000fe2000f8e183f */
[----:B------:R-:W-:-:S05]  /*1fd0*/  IMAD.U32 R0, RZ, RZ, UR4 ;  /* 0x00000004ff007e24 */ /* 0x000fca000f8e00ff */
[----:B------:R-:W-:-:S04]  /*1fe0*/  SHF.L.U32 R0, R0, 0x1f, RZ ;  /* 0x0000001f00007819 */ /* 0x000fc800000006ff */
[----:B------:R0:W1:Y:S01]  /*1ff0*/  SYNCS.PHASECHK.TRANS64.TRYWAIT P0, [UR15], R0 ;  /* 0x00000000ff0075a7 */ /* 0x000062000800014f */
[----:B------:R-:W-:Y:S05]  /*2000*/  @!P1 BRA `(.L_x_16) ;  /* 0x0000000000049947 */ /* 0x000fea0003800000 */
[----:B------:R-:W-:Y:S01]  /*2010*/  BPT.TRAP 0x1 ;  /* 0x000000040000795c */ /* 0x000fe20000300000 */
.L_x_16:
[----:B------:R3:W-:Y:S01]  /*2020*/  STL [R1+0x170], RZ ;  /* 0x000170ff01007387 */ /* 0x0007e20000100800 */
[----:B------:R-:W-:Y:S01]  /*2030*/  UMOV UR6, 0x2 ;  /* 0x0000000200067882 */ /* 0x000fe20000000000 */
[----:B-1----:R-:W-:Y:S05]  /*2040*/  @P0 BRA `(.L_x_17) ;  /* 0x0000000000080947 */ /* 0x002fea0003800000 */
[----:B------:R-:W1:Y:S02]  /*2050*/  SYNCS.PHASECHK.TRANS64.TRYWAIT P0, [UR15], R0 ;  /* 0x00000000ff0075a7 */ /* 0x000e64000800014f */
[----:B-1----:R-:W-:Y:S05]  /*2060*/  @!P0 BRA `(.L_x_18) ;  /* 0x0000013800488947 */ /* 0x002fea0003800000 */
.L_x_17:
[----:B------:R-:W-:Y:S01]  /*2070*/  UIADD3 UR15, UR11, 0x1e180, URZ ;  /* 0x0001e1800b0f7890 */ /* 0x000fe2000fffe03f */
[----:B------:R4:W-:Y:S01]  /*2080*/  STL [R1+0x16c], RZ ;  /* 0x00016cff01007387 */ /* 0x0009e20000100800 */
[----:B------:R-:W-:Y:S01]  /*2090*/  ULOP3.LUT UR16, UR12, 0x10000, URZ, 0xfc, !UPT ;  /* 0x000100000c107892 */ /* 0x000fe2000f8efc3f */
[----:B------:R-:W-:Y:S01]  /*20a0*/  WARPGROUP.ARRIVE ;  /* 0x00000000000079c5 */ /* 0x000fe20000000000 */
[----:B------:R-:W-:Y:S01]  /*20b0*/  USHF.R.U32.HI UR15, URZ, 0x4, UR15 ;  /* 0x000000043f0f7899 */ /* 0x000fe2000801160f */
[----:B------:R4:W-:Y:S01]  /*20c0*/  STL [R1+0x168], RZ ;  /* 0x000168ff01007387 */ /* 0x0009e20000100800 */
[----:B------:R-:W-:Y:S01]  /*20d0*/  UMOV UR17, 0x80000020 ;  /* 0x8000002000117882 */ /* 0x000fe20000000000 */
[----:B------:R-:W-:Y:S01]  /*20e0*/  UMOV UR19, 0x80000020 ;  /* 0x8000002000137882 */ /* 0x000fe20000000000 */
[----:B------:R-:W-:Y:S01]  /*20f0*/  ULOP3.LUT UR15, UR15, 0x3fff, URZ, 0xc0, !UPT ;  /* 0x00003fff0f0f7892 */ /* 0x000fe2000f8ec03f */
[----:B------:R4:W-:Y:S01]  /*2100*/  STL [R1+0x164], RZ ;  /* 0x000164ff01007387 */ /* 0x0009e20000100800 */
[----:B------:R-:W-:Y:S01]  /*2110*/  UMOV UR21, UR17 ;  /* 0x0000001100157c82 */ /* 0x000fe20008000000 */
[----:B------:R-:W-:Y:S01]  /*2120*/  UMOV UR23, 0x80000020 ;  /* 0x8000002000177882 */ /* 0x000fe20000000000 */
[----:B------:R-:W-:Y:S01]  /*2130*/  ULOP3.LUT UR36, UR15, 0x10000, URZ, 0xfc, !UPT ;  /* 0x000100000f247892 */ /* 0x000fe2000f8efc3f */
[----:B------:R4:W-:Y:S01]  /*2140*/  STL [R1+0x160], RZ ;  /* 0x000160ff01007387 */ /* 0x0009e20000100800 */
[----:B------:R-:W-:Y:S01]  /*2150*/  UIMAD UR15, UR5, 0x300, UR16 ;  /* 0x00000300050f78a4 */ /* 0x000fe2000f8e0210 */
[----:B01----:R-:W-:Y:S01]  /*2160*/  IMAD.MOV.U32 R0, RZ, RZ, RZ ;  /* 0x000000ffff007224 */ /* 0x003fe200078e00ff */
[----:B------:R-:W-:Y:S01]  /*2170*/  UIMAD UR36, UR5, 0x280, UR36 ;  /* 0x00000280052478a4 */ /* 0x000fe2000f8e0224 */
[----:B------:R4:W-:Y:S01]  /*2180*/  STL [R1+0x15c], RZ ;  /* 0x00015cff01007387 */ /* 0x0009e20000100800 */
[----:B------:R-:W-:Y:S01]  /*2190*/  UMOV UR25, UR17 ;  /* 0x0000001100197c82 */ /* 0x000fe20008000000 */
[----:B------:R-:W-:Y:S01]  /*21a0*/  UMOV UR27, 0x80000020 ;  /* 0x80000020001b7882 */ /* 0x000fe20000000000 */
[----:B------:R-:W-:Y:S01]  /*21b0*/  UIADD3 UR22, UR36, 0x80, URZ ;  /* 0x0000008024167890 */ /* 0x000fe2000fffe03f */
[----:B------:R4:W-:Y:S01]  /*21c0*/  STL [R1+0x158], RZ ;  /* 0x000158ff01007387 */ /* 0x0009e20000100800 */
[----:B------:R-:W-:Y:S01]  /*21d0*/  UMOV UR16, UR15 ;  /* 0x0000000f00107c82 */ /* 0x000fe20008000000 */
[----:B------:R-:W-:Y:S01]  /*21e0*/  UIADD3 UR26, UR36, 0x100, URZ ;  /* 0x00000100241a7890 */ /* 0x000fe2000fffe03f */
[----:B------:R-:W-:Y:S01]  /*21f0*/  CS2R R2, SRZ ;  /* 0x0000000000027805 */ /* 0x000fe2000001ff00 */
[----:B------:R4:W-:Y:S01]  /*2200*/  STL [R1+0x154], RZ ;  /* 0x000154ff01007387 */ /* 0x0009e20000100800 */
[----:B------:R-:W-:Y:S01]  /*2210*/  UMOV UR18, UR36 ;  /* 0x0000002400127c82 */ /* 0x000fe20008000000 */
[----:B------:R-:W-:Y:S01]  /*2220*/  UIADD3 UR30, UR36, 0x180, URZ ;  /* 0x00000180241e7890 */ /* 0x000fe2000fffe03f */
[----:B------:R-:W-:Y:S01]  /*2230*/  QGMMA.64x32x32.F32.E4M3.E4M3 R168, gdesc[UR16], RZ, !UPT ;  /* 0x0060000010a879f3 */ /* 0x000fe2000c7008ff */
[----:B------:R4:W-:Y:S01]  /*2240*/  STL [R1+0x150], RZ ;  /* 0x000150ff01007387 */ /* 0x0009e20000100800 */
[----:B------:R-:W-:Y:S01]  /*2250*/  UMOV UR20, UR16 ;  /* 0x0000001000147c82 */ /* 0x000fe20008000000 */
[----:B------:R-:W-:Y:S01]  /*2260*/  UIADD3 UR34, UR36, 0x200, URZ ;  /* 0x0000020024227890 */ /* 0x000fe2000fffe03f */
[----:B------:R-:W-:Y:S01]  /*2270*/  QGMMA.64x32x32.F32.E4M3.E4M3 R136, gdesc[UR20], RZ, !UPT ;  /* 0x00600000148879f3 */ /* 0x000fe2000c7008ff */
[----:B------:R4:W-:Y:S01]  /*2280*/  STL [R1+0x14c], RZ ;  /* 0x00014cff01007387 */ /* 0x0009e20000100800 */
[----:B------:R-:W-:Y:S01]  /*2290*/  UIADD3 UR20, UR15, 0x200, URZ ;  /* 0x000002000f147890 */ /* 0x000fe2000fffe03f */
[----:B------:R-:W-:Y:S01]  /*22a0*/  CS2R R4, SRZ ;  /* 0x0000000000047805 */ /* 0x000fe2000001ff00 */
[----:B------:R-:W-:Y:S01]  /*22b0*/  UMOV UR24, UR16 ;  /* 0x0000001000187c82 */ /* 0x000fe20008000000 */
[----:B------:R4:W-:Y:S01]  /*22c0*/  STL [R1+0x148], RZ ;  /* 0x000148ff01007387 */ /* 0x0009e20000100800 */
[----:B------:R-:W-:Y:S01]  /*22d0*/  UMOV UR28, UR16 ;  /* 0x00000010001c7c82 */ /* 0x000fe20008000000 */
[----:B------:R-:W-:Y:S01]  /*22e0*/  UMOV UR29, UR17 ;  /* 0x00000011001d7c82 */ /* 0x000fe20008000000 */
[----:B------:R-:W-:Y:S01]  /*22f0*/  UMOV UR31, 0x80000020 ;  /* 0x80000020001f7882 */ /* 0x000fe20000000000 */
[----:B------:R4:W-:Y:S01]  /*2300*/  STL [R1+0x144], RZ ;  /* 0x000144ff01007387 */ /* 0x0009e20000100800 */
[----:B------:R-:W-:Y:S01]  /*2310*/  QGMMA.64x32x32.F32.E4M3.E4M3 R104, gdesc[UR24], RZ, !UPT ;  /* 0x00600000186879f3 */ /* 0x000fe2000c7008ff */
[----:B------:R-:W-:Y:S01]  /*2320*/  UMOV UR32, UR16 ;  /* 0x0000001000207c82 */ /* 0x000fe20008000000 */
[----:B------:R-:W-:Y:S01]  /*2330*/  UMOV UR33, UR17 ;  /* 0x0000001100217c82 */ /* 0x000fe20008000000 */
[----:B------:R4:W-:Y:S01]  /*2340*/  STL [R1+0x140], RZ ;  /* 0x000140ff01007387 */ /* 0x0009e20000100800 */
[----:B------:R-:W-:Y:S01]  /*2350*/  UMOV UR35, 0x80000020 ;  /* 0x8000002000237882 */ /* 0x000fe20000000000 */
[----:B------:R-:W-:Y:S01]  /*2360*/  QGMMA.64x32x32.F32.E4M3.E4M3 R72, gdesc[UR28], RZ, !UPT ;  /* 0x006000001c4879f3 */ /* 0x000fe2000c7008ff */
[----:B------:R-:W-:Y:S01]  /*2370*/  UIADD3 UR16, UR15, 0x2, URZ ;  /* 0x000000020f107890 */ /* 0x000fe2000fffe03f */
[----:B------:R4:W-:Y:S01]  /*2380*/  STL [R1+0x13c], RZ ;  /* 0x00013cff01007387 */ /* 0x0009e20000100800 */
[----:B------:R-:W-:Y:S01]  /*2390*/  UMOV UR17, 0x80000020 ;  /* 0x8000002000117882 */ /* 0x000fe20000000000 */
[----:B------:R-:W-:Y:S01]  /*23a0*/  QGMMA.64x32x32.F32.E4M3.E4M3 R40, gdesc[UR32], RZ, !UPT ;  /* 0x00600000202879f3 */ /* 0x000fe2000c7008ff */
[----:B------:R-:W-:Y:S01]  /*23b0*/  UMOV UR32, UR20 ;  /* 0x0000001400207c82 */ /* 0x000fe20008000000 */
[----:B------:R4:W-:Y:S01]  /*23c0*/  STL [R1+0x138], RZ ;  /* 0x000138ff01007387 */ /* 0x0009e20000100800 */
[----:B------:R-:W-:Y:S01]  /*23d0*/  UMOV UR33, 0x80000020 ;  /* 0x8000002000217882 */ /* 0x000fe20000000000 */
[----:B------:R-:W-:Y:S01]  /*23e0*/  UMOV UR28, UR32 ;  /* 0x00000020001c7c82 */ /* 0x000fe20008000000 */
[----:B------:R-:W-:Y:S01]  /*23f0*/  UMOV UR29, UR33 ;  /* 0x00000021001d7c82 */ /* 0x000fe20008000000 */
[----:B------:R4:W-:Y:S01]  /*2400*/  STL [R1+0x134], RZ ;  /* 0x000134ff01007387 */ /* 0x0009e20000100800 */
[----:B------:R-:W-:Y:S01]  /*2410*/  QGMMA.64x32x32.F32.E4M3.E4M3 R24, gdesc[UR32], RZ, !UPT ;  /* 0x00600000201879f3 */ /* 0x000fe2000c7008ff */
        /* <DEDUP_REMOVED lines=12> */
[----:B------:R-:W-:Y:S01]  /*24e0*/  UIADD3 UR18, UR36, 0x2, URZ ;  /* 0x0000000224127890 */ /* 0x000fe2000fffe03f */
[----:B------:R-:W-:Y:S01]  /*24f0*/  CS2R R6, SRZ ;  /* 0x0000000000067805 */ /* 0x000fe2000001ff00 */
[----:B------:R4:W-:Y:S01]  /*2500*/  STL [R1+0x124], RZ ;  /* 0x000124ff01007387 */ /* 0x0009e20000100800 */
[----:B------:R-:W-:Y:S01]  /*2510*/  QGMMA.64x32x32.F32.E4M3.E4M3 R152, gdesc[UR32], RZ, !UPT ;  /* 0x00600000209879f3 */ /* 0x000fe2000c7008ff */
[----:B------:R-:W-:Y:S01]  /*2520*/  UIADD3 UR22, UR36, 0x82, URZ ;  /* 0x0000008224167890 */ /* 0x000fe2000fffe03f */
[----:B------:R-:W-:Y:S01]  /*2530*/  CS2R R8, SRZ ;  /* 0x0000000000087805 */ /* 0x000fe2000001ff00 */
[----:B------:R4:W-:Y:S01]  /*2540*/  STL [R1+0x120], RZ ;  /* 0x000120ff01007387 */ /* 0x0009e20000100800 */
[----:B------:R-:W-:Y:S01]  /*2550*/  UIADD3 UR30, UR36, 0x102, URZ ;  /* 0x00000102241e7890 */ /* 0x000fe2000fffe03f */
[----:B------:R-:W-:Y:S01]  /*2560*/  CS2R R10, SRZ ;  /* 0x00000000000a7805 */ /* 0x000fe2000001ff00 */
[----:B------:R-:W-:Y:S01]  /*2570*/  UIADD3 UR26, UR36, 0x182, URZ ;  /* 0x00000182241a7890 */ /* 0x000fe2000fffe03f */
[----:B------:R4:W-:Y:S01]  /*2580*/  STL [R1+0x11c], RZ ;  /* 0x00011cff01007387 */ /* 0x0009e20000100800 */
[----:B------:R-:W-:Y:S01]  /*2590*/  UIADD3 UR34, UR36, 0x202, URZ ;  /* 0x0000020224227890 */ /* 0x000fe2000fffe03f */
[----:B------:R-:W-:Y:S01]  /*25a0*/  CS2R R12, SRZ ;  /* 0x00000000000c7805 */ /* 0x000fe2000001ff00 */
[----:B------:R-:W-:Y:S01]  /*25b0*/  UMOV UR19, 0x80000020 ;  /* 0x8000002000137882 */ /* 0x000fe20000000000 */
[----:B------:R4:W-:Y:S01]  /*25c0*/  STL [R1+0x118], RZ ;  /* 0x000118ff01007387 */ /* 0x0009e20000100800 */
[----:B------:R-:W-:Y:S01]  /*25d0*/  UIADD3 UR15, UR15, 0x202, URZ ;  /* 0x000002020f0f7890 */ /* 0x000fe2000fffe03f */
[----:B------:R-:W-:Y:S01]  /*25e0*/  CS2R R14, SRZ ;  /* 0x00000000000e7805 */ /* 0x000fe2000001ff00 */
[----:B------:R-:W-:Y:S01]  /*25f0*/  UMOV UR20, UR16 ;  /* 0x0000001000147c82 */ /* 0x000fe20008000000 */
[----:B------:R4:W-:Y:S01]  /*2600*/  STL [R1+0x114], RZ ;  /* 0x000114ff01007387 */ /* 0x0009e20000100800 */
[----:B------:R-:W-:Y:S01]  /*2610*/  UMOV UR21, UR17 ;  /* 0x0000001100157c82 */ /* 0x000fe20008000000 */
[----:B------:R-:W-:Y:S01]  /*2620*/  UMOV UR23, 0x80000020 ;  /* 0x8000002000177882 */ /* 0x000fe20000000000 */
[----:B------:R-:W-:Y:S01]  /*2630*/  QGMMA.64x32x32.F32.E4M3.E4M3 R168, gdesc[UR16], R168 ;  /* 0x0060000010a879f3 */ /* 0x000fe200087008a8 */
[----:B------:R4:W-:Y:S01]  /*2640*/  STL [R1+0x110], RZ ;  /* 0x000110ff01007387 */ /* 0x0009e20000100800 */
[----:B------:R-:W-:Y:S01]  /*2650*/  UMOV UR28, UR16 ;  /* 0x00000010001c7c82 */ /* 0x000fe20008000000 */
[----:B------:R-:W-:Y:S01]  /*2660*/  UMOV UR29, UR17 ;  /* 0x00000011001d7c82 */ /* 0x000fe20008000000 */
[----:B------:R-:W-:Y:S01]  /*2670*/  UMOV UR31, 0x80000020 ;  /* 0x80000020001f7882 */ /* 0x000fe20000000000 */
[----:B------:R4:W-:Y:S01]  /*2680*/  STL [R1+0x10c], RZ ;  /* 0x00010cff01007387 */ /* 0x0009e20000100800 */
[----:B------:R-:W-:Y:S01]  /*2690*/  QGMMA.64x32x32.F32.E4M3.E4M3 R136, gdesc[UR20], R136 ;  /* 0x00600000148879f3 */ /* 0x000fe20008700888 */
[----:B------:R-:W-:Y:S01]  /*26a0*/  UMOV UR24, UR16 ;  /* 0x0000001000187c82 */ /* 0x000fe20008000000 */
[----:B------:R-:W-:Y:S01]  /*26b0*/  UMOV UR25, UR17 ;  /* 0x0000001100197c82 */ /* 0x000fe20008000000 */
[----:B------:R4:W-:Y:S01]  /*26c0*/  STL [R1+0x108], RZ ;  /* 0x000108ff01007387 */ /* 0x0009e20000100800 */
[----:B------:R-:W-:Y:S01]  /*26d0*/  UMOV UR27, 0x80000020 ;  /* 0x80000020001b7882 */ /* 0x000fe20000000000 */
[----:B------:R-:W-:Y:S01]  /*26e0*/  QGMMA.64x32x32.F32.E4M3.E4M3 R104, gdesc[UR28], R104 ;  /* 0x006000001c6879f3 */ /* 0x000fe20008700868 */
[----:B------:R-:W-:Y:S01]  /*26f0*/  UMOV UR32, UR16 ;  /* 0x0000001000207c82 */ /* 0x000fe20008000000 */
[----:B------:R4:W-:Y:S01]  /*2700*/  STL [R1+0x104], RZ ;  /* 0x000104ff01007387 */ /* 0x0009e20000100800 */
[----:B------:R-:W-:Y:S01]  /*2710*/  UMOV UR33, UR17 ;  /* 0x0000001100217c82 */ /* 0x000fe20008000000 */
[----:B------:R-:W-:Y:S01]  /*2720*/  UMOV UR35, 0x80000020 ;  /* 0x8000002000237882 */ /* 0x000fe20000000000 */
[----:B------:R-:W-:Y:S01]  /*2730*/  QGMMA.64x32x32.F32.E4M3.E4M3 R72, gdesc[UR24], R72 ;  /* 0x00600000184879f3 */ /* 0x000fe20008700848 */
[----:B------:R4:W-:Y:S01]  /*2740*/  STL [R1+0x100], RZ ;  /* 0x000100ff01007387 */ /* 0x0009e20000100800 */
[----:B------:R-:W-:Y:S01]  /*2750*/  ULDC UR16, c[0x0][0x50c] ;  /* 0x0001430000107ab9 */ /* 0x000fe20000000800 */
[----:B------:R-:W-:Y:S01]  /*2760*/  CS2R R16, SRZ ;  /* 0x0000000000107805 */ /* 0x000fe2000001ff00 */
[----:B------:R-:W-:Y:S01]  /*2770*/  QGMMA.64x32x32.F32.E4M3.E4M3 R40, gdesc[UR32], R40 ;  /* 0x00600000202879f3 */ /* 0x000fe20008700828 */
[----:B------:R4:W-:Y:S01]  /*2780*/  STL [R1+0xfc], RZ ;  /* 0x0000fcff01007387 */ /* 0x0009e20000100800 */
[----:B------:R-:W-:Y:S01]  /*2790*/  UMOV UR32, UR15 ;  /* 0x0000000f00207c82 */ /* 0x000fe20008000000 */
[----:B------:R-:W-:Y:S01]  /*27a0*/  UMOV UR33, 0x80000020 ;  /* 0x8000002000217882 */ /* 0x000fe20000000000 */
[----:B------:R-:W-:Y:S01]  /*27b0*/  UMOV UR24, UR32 ;  /* 0x0000002000187c82 */ /* 0x000fe20008000000 */
[----:B------:R4:W-:Y:S01]  /*27c0*/  STL [R1+0xf8], RZ ;  /* 0x0000f8ff01007387 */ /* 0x0009e20000100800 */
[----:B------:R-:W-:Y:S01]  /*27d0*/  UMOV UR25, UR33 ;  /* 0x0000002100197c82 */ /* 0x000fe20008000000 */
[----:B------:R-:W-:Y:S01]  /*27e0*/  QGMMA.64x32x32.F32.E4M3.E4M3 R24, gdesc[UR32], R24 ;  /* 0x00600000201879f3 */ /* 0x000fe20008700818 */
[----:B------:R-:W-:Y:S01]  /*27f0*/  UMOV UR28, UR32 ;  /* 0x00000020001c7c82 */ /* 0x000fe20008000000 */
[----:B------:R4:W-:Y:S01]  /*2800*/  STL [R1+0xf4], RZ ;  /* 0x0000f4ff01007387 */ /* 0x0009e20000100800 */
[----:B------:R-:W-:Y:S01]  /*2810*/  UMOV UR29, UR33 ;  /* 0x00000021001d7c82 */ /* 0x000fe20008000000 */
[----:B------:R-:W-:Y:S01]  /*2820*/  UISETP.NE.AND UP0, UPT, UR16, 0x2, UPT ;  /* 0x000000021000788c */ /* 0x000fe2000bf05270 */
[----:B------:R-:W-:Y:S01]  /*2830*/  QGMMA.64x32x32.F32.E4M3.E4M3 R56, gdesc[UR24], R56 ;  /* 0x00600000183879f3 */ /* 0x000fe20008700838 */
[----:B------:R4:W-:Y:S01]  /*2840*/  STL [R1+0xf0], RZ ;  /* 0x0000f0ff01007387 */ /* 0x0009e20000100800 */
[----:B------:R-:W-:Y:S01]  /*2850*/  UMOV UR20, UR32 ;  /* 0x0000002000147c82 */ /* 0x000fe20008000000 */
[----:B------:R-:W-:Y:S01]  /*2860*/  UMOV UR21, UR33 ;  /* 0x0000002100157c82 */ /* 0x000fe20008000000 */
[----:B------:R-:W-:Y:S01]  /*2870*/  QGMMA.64x32x32.F32.E4M3.E4M3 R88, gdesc[UR28], R88 ;  /* 0x006000001c5879f3 */ /* 0x000fe20008700858 */
[----:B------:R4:W-:Y:S01]  /*2880*/  STL [R1+0xec], RZ ;  /* 0x0000ecff01007387 */ /* 0x0009e20000100800 */
[----:B------:R-:W-:Y:S01]  /*2890*/  UMOV UR16, UR32 ;  /* 0x0000002000107c82 */ /* 0x000fe20008000000 */
[----:B------:R-:W-:Y:S01]  /*28a0*/  UMOV UR17, UR33 ;  /* 0x0000002100117c82 */ /* 0x000fe20008000000 */
[----:B------:R-:W-:Y:S01]  /*28b0*/  QGMMA.64x32x32.F32.E4M3.E4M3 R120, gdesc[UR20], R120 ;  /* 0x00600000147879f3 */ /* 0x000fe20008700878 */
[----:B------:R4:W-:Y:S01]  /*28c0*/  STL [R1+0xe8], RZ ;  /* 0x0000e8ff01007387 */ /* 0x0009e20000100800 */
[----:B------:R-:W-:Y:S01]  /*28d0*/  USEL UR20, URZ, 0x1, UP0 ;  /* 0x000000013f147887 */ /* 0x000fe20008000000 */
[----:B------:R-:W-:Y:S01]  /*28e0*/  CS2R R18, SRZ ;  /* 0x0000000000127805 */ /* 0x000fe2000001ff00 */
[----:B------:R-:W-:Y:S01]  /*28f0*/  QGMMA.64x32x32.F32.E4M3.E4M3 R152, gdesc[UR16], R152, gsb0 ;  /* 0x00600000109879f3 */ /* 0x000fe20008000898 */
[----:B------:R4:W-:Y:S01]  /*2900*/  STL [R1+0xe4], RZ ;  /* 0x0000e4ff01007387 */ /* 0x0009e20000100800 */
[----:B------:R-:W-:-:S02]  /*2910*/  CS2R R20, SRZ ;  /* 0x0000000000147805 */ /* 0x000fc4000001ff00 */
[----:B------:R-:W-:Y:S02]  /*2920*/  CS2R R22, SRZ ;  /* 0x0000000000167805 */ /* 0x000fe4000001ff00 */
[----:B------:R-:W-:Y:S01]  /*2930*/  ISETP.NE.AND P0, PT, RZ, UR20, PT ;  /* 0x00000014ff007c0c */ /* 0x000fe2000bf05270 */
[----:B------:R4:W-:Y:S01]  /*2940*/  STL [R1+0xe0], RZ ;  /* 0x0000e0ff01007387 */ /* 0x0009e20000100800 */
[----:B------:R-:W-:Y:S02]  /*2950*/  CS2R R184, SRZ ;  /* 0x0000000000b87805 */ /* 0x000fe4000001ff00 */
[----:B------:R-:W-:Y:S02]  /*2960*/  CS2R R186, SRZ ;  /* 0x0000000000ba7805 */ /* 0x000fe4000001ff00 */
[----:B------:R-:W-:Y:S01]  /*2970*/  CS2R R188, SRZ ;  /* 0x0000000000bc7805 */ /* 0x000fe2000001ff00 */
[----:B------:R4:W-:Y:S01]  /*2980*/  STL [R1+0xdc], RZ ;  /* 0x0000dcff01007387 */ /* 0x0009e20000100800 */
[----:B------:R-:W-:-:S02]  /*2990*/  CS2R R190, SRZ ;  /* 0x0000000000be7805 */ /* 0x000fc4000001ff00 */
[----:B------:R-:W-:Y:S02]  /*29a0*/  CS2R R192, SRZ ;  /* 0x0000000000c07805 */ /* 0x000fe4000001ff00 */
[----:B------:R-:W-:Y:S01]  /*29b0*/  CS2R R194, SRZ ;  /* 0x0000000000c27805 */ /* 0x000fe2000001ff00 */
        /* <DEDUP_REMOVED lines=21> */
[----:B------:R-:W-:-:S03]  /*2b10*/  CS2R R226, SRZ ;  /* 0x0000000000e27805 */ /* 0x000fc6000001ff00 */
        /* <DEDUP_REMOVED lines=49> */
[----:B------:R-:W-:Y:S05]  /*2e30*/  @!P0 BRA `(.L_x_19) ;  /* 0x0000001000048947 */ /* 0x000fea0003800000 */
[----:B------:R-:W-:Y:S02]  /*2e40*/  WARPGROUP.DEPBAR.LE gsb0, 0x0 ;  /* 0x00008000000079c5 */ /* 0x000fe40000010000 */
[----:B------:R-:W-:-:S01]  /*2e50*/  FADD R227, RZ, R168 ;  /* 0x000000a8ffe37221 */ /* 0x000fc20000000000 */
[----:B------:R-:W-:Y:S01]  /*2e60*/  FADD R226, RZ, R169 ;  /* 0x000000a9ffe27221 */ /* 0x000fe20000000000 */
[----:B------:R-:W-:-:S01]  /*2e70*/  FADD R225, RZ, R170 ;  /* 0x000000aaffe17221 */ /* 0x000fc20000000000 */
[----:B------:R-:W-:Y:S01]  /*2e80*/  FADD R224, RZ, R171 ;  /* 0x000000abffe07221 */ /* 0x000fe20000000000 */
[----:B------:R-:W-:-:S01]  /*2e90*/  FADD R223, RZ, R172 ;  /* 0x000000acffdf7221 */ /* 0x000fc20000000000 */
[----:B------:R0:W-:Y:S01]  /*2ea0*/  STL [R1+0x184], R227 ;  /* 0x000184e301007387 */ /* 0x0001e20000100800 */
[----:B------:R-:W-:-:S01]  /*2eb0*/  FADD R222, RZ, R173 ;  /* 0x000000adffde7221 */ /* 0x000fc20000000000 */
[----:B------:R-:W-:Y:S01]  /*2ec0*/  FADD R221, RZ, R174 ;  /* 0x000000aeffdd7221 */ /* 0x000fe20000000000 */
[----:B------:R-:W-:-:S01]  /*2ed0*/  FADD R220, RZ, R175 ;  /* 0x000000afffdc7221 */ /* 0x000fc20000000000 */
[----:B------:R-:W-:Y:S01]  /*2ee0*/  FADD R219, RZ, R176 ;  /* 0x000000b0ffdb7221 */ /* 0x000fe20000000000 */
[----:B------:R-:W-:-:S01]  /*2ef0*/  FADD R218, RZ, R177 ;  /* 0x000000b1ffda7221 */ /* 0x000fc20000000000 */
[----:B------:R-:W-:Y:S01]  /*2f00*/  FADD R217, RZ, R178 ;  /* 0x000000b2ffd97221 */ /* 0x000fe20000000000 */
[----:B------:R-:W-:-:S01]  /*2f10*/  FADD R216, RZ, R179 ;  /* 0x000000b3ffd87221 */ /* 0x000fc20000000000 */
[----:B------:R-:W-:Y:S01]  /*2f20*/  FADD R215, RZ, R180 ;  /* 0x000000b4ffd77221 */ /* 0x000fe20000000000 */
[----:B------:R-:W-:-:S01]  /*2f30*/  FADD R214, RZ, R181 ;  /* 0x000000b5ffd67221 */ /* 0x000fc20000000000 */
[----:B0-----:R-:W-:Y:S01]  /*2f40*/  FADD R227, RZ, R107 ;  /* 0x0000006bffe37221 */ /* 0x001fe20000000000 */
[----:B------:R-:W-:-:S01]  /*2f50*/  FADD R213, RZ, R182 ;  /* 0x000000b6ffd57221 */ /* 0x000fc20000000000 */
[----:B------:R-:W-:Y:S01]  /*2f60*/  FADD R212, RZ, R183 ;  /* 0x000000b7ffd47221 */ /* 0x000fe20000000000 */
[----:B------:R-:W-:-:S01]  /*2f70*/  FADD R211, RZ, R152 ;  /* 0x00000098ffd37221 */ /* 0x000fc20000000000 */
[----:B------:R-:W-:Y:S01]  /*2f80*/  FADD R210, RZ, R153 ;  /* 0x00000099ffd27221 */ /* 0x000fe20000000000 */
[----:B------:R0:W-:Y:S01]  /*2f90*/  STL [R1], R227 ;  /* 0x000000e301007387 */ /* 0x0001e20000100800 */
        /* <DEDUP_REMOVED lines=55> */
[----:B------:R-:W-:-:S04]  /*3310*/  FADD R0, RZ, R106 ;  /* 0x0000006aff007221 */ /* 0x000fc80000000000 */
[----:B------:R0:W-:Y:S02]  /*3320*/  STL [R1+0x10], R227 ;  /* 0x000010e301007387 */ /* 0x0001e40000100800 */
[----:B0-----:R-:W-:-:S05]  /*3330*/  FADD R227, RZ, R112 ;  /* 0x00000070ffe37221 */ /* 0x001fca0000000000 */
        /* <DEDUP_REMOVED lines=174> */
[----:B------:R0:W-:Y:S04]  /*3e20*/  STL [R1+0x170], R227 ;  /* 0x000170e301007387 */ /* 0x0001e80000100800 */
[----:B0-----:R0:W5:Y:S01]  /*3e30*/  LDL.LU R227, [R1+0x184] ;  /* 0x0001840001e37983 */ /* 0x0011620000300800 */
[----:B------:R-:W-:-:S05]  /*3e40*/  UMOV UR6, URZ ;  /* 0x0000003f00067c82 */ /* 0x000fca0008000000 */
.L_x_19:
[----:B------:R-:W-:Y:S01]  /*3e50*/  UIADD3 UR38, UR5, 0x1, URZ ;  /* 0x0000000105267890 */ /* 0x000fe2000fffe03f */
[----:B------:R-:W-:-:S03]  /*3e60*/  UMOV UR16, 0x1 ;  /* 0x0000000100107882 */ /* 0x000fc60000000000 */
[----:B------:R-:W-:-:S04]  /*3e70*/  UISETP.NE.AND UP0, UPT, UR38, 0xa, UPT ;  /* 0x0000000a2600788c */ /* 0x000fc8000bf05270 */
[----:B------:R-:W-:Y:S02]  /*3e80*/  USEL UR15, URZ, 0x1, UP0 ;  /* 0x000000013f0f7887 */ /* 0x000fe40008000000 */
[----:B------:R-:W-:Y:S02]  /*3e90*/  USEL UR38, UR38, URZ, UP0 ;  /* 0x0000003f26267287 */ /* 0x000fe40008000000 */
[----:B------:R-:W-:-:S06]  /*3ea0*/  ULOP3.LUT UR15, UR4, UR15, URZ, 0x3c, !UPT ;  /* 0x0000000f040f7292 */ /* 0x000fcc000f8e3c3f */
[----:B------:R-:W-:-:S07]  /*3eb0*/  IMAD.U32 R228, RZ, RZ, UR15 ;  /* 0x0000000fffe47e24 */ /* 0x000fce000f8e00ff */
.L_x_14:
[----:B------:R-:W-:-:S04]  /*3ec0*/  UISETP.LT.AND UP0, UPT, UR10, 0x1, UPT ;  /* 0x000000010a00788c */ /* 0x000fc8000bf01270 */
[----:B------:R-:W-:-:S04]  /*3ed0*/  USEL UR15, UR10, 0x1, UP0 ;  /* 0x000000010a0f7887 */ /* 0x000fc80008000000 */
[----:B------:R-:W-:-:S04]  /*3ee0*/  UIADD3 UR37, UR10, -UR15, URZ ;  /* 0x8000000f0a257290 */ /* 0x000fc8000fffe03f */
[----:B------:R-:W-:-:S06]  /*3ef0*/  UISETP.GE.AND UP0, UPT, UR37, 0x1, UPT ;  /* 0x000000012500788c */ /* 0x000fcc000bf06270 */
[----:B------:R-:W-:-:S13]  /*3f00*/  PLOP3.LUT P0, PT, PT, PT, UP0, 0x80, 0x0 ;  /* 0x000000000000781c */ /* 0x000fda0003f0f008 */
[----:B------:R-:W-:Y:S05]  /*3f10*/  @!P0 BRA `(.L_x_20) ;  /* 0x0000002000248947 */ /* 0x000fea0003800000 */
[----:B------:R-:W-:Y:S01]  /*3f20*/  UMOV UR36, UR5 ;  /* 0x0000000500247c82 */ /* 0x000fe20008000000 */
[----:B------:R-:W-:-:S05]  /*3f30*/  ULDC UR15, c[0x0][0x50c] ;  /* 0x00014300000f7ab9 */ /* 0x000fca0000000800 */
.L_x_28:
[----:B------:R-:W-:-:S06]  /*3f40*/  UISETP.NE.AND UP0, UPT, UR9, 0x3, UPT ;  /* 0x000000030900788c */ /* 0x000fcc000bf05270 */
[----:B------:R-:W-:-:S13]  /*3f50*/  PLOP3.LUT P1, PT, PT, PT, UP0, 0x80, 0x0 ;  /* 0x000000000000781c */ /* 0x000fda0003f2f008 */
[----:B-1---5:R-:W-:Y:S05]  /*3f60*/  @!P1 BRA `(.L_x_21) ;  /* 0x0000000000049947 */ /* 0x022fea0003800000 */
[----:B------:R-:W-:Y:S01]  /*3f70*/  BPT.TRAP 0x1 ;  /* 0x000000040000795c */ /* 0x000fe20000300000 */
.L_x_21:
[----:B------:R-:W1:Y:S01]  /*3f80*/  S2UR UR17, SR_CgaCtaId ;  /* 0x00000000001179c3 */ /* 0x000e620000008800 */
[----:B------:R-:W-:Y:S01]  /*3f90*/  UMOV UR11, 0x400 ;  /* 0x00000400000b7882 */ /* 0x000fe20000000000 */
[----:B------:R-:W-:Y:S01]  /*3fa0*/  SHF.L.U32 R229, R228, 0x1f, RZ ;  /* 0x0000001fe4e57819 */ /* 0x000fe200000006ff */
[----:B-1----:R-:W-:-:S04]  /*3fb0*/  ULEA UR11, UR17, UR11, 0x18 ;  /* 0x0000000b110b7291 */ /* 0x002fc8000f8ec03f */
[----:B------:R-:W-:-:S09]  /*3fc0*/  ULEA UR17, UR38, UR11, 0x3 ;  /* 0x0000000b26117291 */ /* 0x000fd2000f8e183f */
[----:B------:R1:W0:Y:S01]  /*3fd0*/  SYNCS.PHASECHK.TRANS64.TRYWAIT P0, [UR17], R229 ;  /* 0x000000e5ff0075a7 */ /* 0x0002220008000151 */
[----:B------:R-:W-:Y:S05]  /*3fe0*/  @!P1 BRA `(.L_x_22) ;  /* 0x0000000000049947 */ /* 0x000fea0003800000 */
[----:B------:R-:W-:Y:S01]  /*3ff0*/  BPT.TRAP 0x1 ;  /* 0x000000040000795c */ /* 0x000fe20000300000 */
.L_x_22:
[----:B0-----:R-:W-:Y:S05]  /*4000*/  @P0 BRA `(.L_x_23) ;  /* 0x0000000000080947 */ /* 0x001fea0003800000 */
[----:B------:R-:W0:Y:S02]  /*4010*/  SYNCS.PHASECHK.TRANS64.TRYWAIT P0, [UR17], R229 ;  /* 0x000000e5ff0075a7 */ /* 0x000e240008000151 */
[----:B0-----:R-:W-:Y:S05]  /*4020*/  @!P0 BRA `(.L_x_24) ;  /* 0x0000011800708947 */ /* 0x001fea0003800000 */
.L_x_23:
[----:B------:R-:W-:Y:S01]  /*4030*/  UIADD3 UR17, UR11, 0x1e180, URZ ;  /* 0x0001e1800b117890 */ /* 0x000fe2000fffe03f */
[----:B------:R-:W-:Y:S01]  /*4040*/  WARPGROUP.ARRIVE ;  /* 0x00000000000079c5 */ /* 0x000fe20000000000 */
[----:B------:R-:W-:Y:S02]  /*4050*/  UISETP.NE.AND UP0, UPT, UR20, URZ, UPT ;  /* 0x0000003f1400728c */ /* 0x000fe4000bf05270 */
[----:B------:R-:W-:Y:S02]  /*4060*/  USHF.R.U32.HI UR17, URZ, 0x4, UR17 ;  /* 0x000000043f117899 */ /* 0x000fe40008011611 */
[----:B------:R-:W-:Y:S02]  /*4070*/  USEL UR16, UR16, URZ, !UP0 ;  /* 0x0000003f10107287 */ /* 0x000fe4000c000000 */
[----:B------:R-:W-:Y:S02]  /*4080*/  ULOP3.LUT UR17, UR17, 0x3fff, URZ, 0xc0, !UPT ;  /* 0x00003fff11117892 */ /* 0x000fe4000f8ec03f */
[----:B------:R-:W-:-:S02]  /*4090*/  ULOP3.LUT UR39, UR12, 0x10000, URZ, 0xfc, !UPT ;  /* 0x000100000c277892 */ /* 0x000fc4000f8efc3f */
[----:B------:R-:W-:Y:S02]  /*40a0*/  ULOP3.LUT UR17, UR17, 0x10000, URZ, 0xfc, !UPT ;  /* 0x0001000011117892 */ /* 0x000fe4000f8efc3f */
[----:B------:R-:W-:Y:S02]  /*40b0*/  UISETP.NE.U32.AND UP0, UPT, UR16, URZ, UPT ;  /* 0x0000003f1000728c */ /* 0x000fe4000bf05070 */
[----:B------:R-:W-:Y:S02]  /*40c0*/  UIMAD UR42, UR38, 0x280, UR17 ;  /* 0x00000280262a78a4 */ /* 0x000fe4000f8e0211 */
[----:B------:R-:W-:Y:S02]  /*40d0*/  UIMAD UR39, UR38, 0x300, UR39 ;  /* 0x00000300262778a4 */ /* 0x000fe4000f8e0227 */
[----:B------:R-:W-:Y:S01]  /*40e0*/  UIADD3 UR22, UR42, 0x80, URZ ;  /* 0x000000802a167890 */ /* 0x000fe2000fffe03f */
[----:B------:R-:W-:Y:S01]  /*40f0*/  UMOV UR17, 0x80000020 ;  /* 0x8000002000117882 */ /* 0x000fe20000000000 */
[----:B------:R-:W-:-:S03]  /*4100*/  UIADD3 UR26, UR42, 0x100, URZ ;  /* 0x000001002a1a7890 */ /* 0x000fc6000fffe03f */
[----:B------:R-:W-:Y:S01]  /*4110*/  UMOV UR16, UR39 ;  /* 0x0000002700107c82 */ /* 0x000fe20008000000 */
[----:B------:R-:W-:Y:S01]  /*4120*/  UMOV UR18, UR42 ;  /* 0x0000002a00127c82 */ /* 0x000fe20008000000 */
[----:B------:R-:W-:Y:S01]  /*4130*/  UMOV UR19, 0x80000020 ;  /* 0x8000002000137882 */ /* 0x000fe20000000000 */
[----:B------:R-:W-:Y:S01]  /*4140*/  UIADD3 UR30, UR42, 0x180, URZ ;  /* 0x000001802a1e7890 */ /* 0x000fe2000fffe03f */
[----:B------:R-:W-:Y:S01]  /*4150*/  QGMMA.64x32x32.F32.E4M3.E4M3 R168, gdesc[UR16], R168, UP0 ;  /* 0x0060000010a879f3 */ /* 0x000fe2000bf008a8 */
[----:B------:R-:W-:Y:S01]  /*4160*/  UMOV UR20, UR16 ;  /* 0x0000001000147c82 */ /* 0x000fe20008000000 */
[----:B------:R-:W-:Y:S01]  /*4170*/  UMOV UR21, UR17 ;  /* 0x0000001100157c82 */ /* 0x000fe20008000000 */
[----:B------:R-:W-:Y:S01]  /*4180*/  UMOV UR23, 0x80000020 ;  /* 0x8000002000177882 */ /* 0x000fe20000000000 */
[----:B------:R-:W-:Y:S01]  /*4190*/  UIADD3 UR34, UR42, 0x200, URZ ;  /* 0x000002002a227890 */ /* 0x000fe2000fffe03f */
[----:B------:R-:W-:Y:S01]  /*41a0*/  QGMMA.64x32x32.F32.E4M3.E4M3 R136, gdesc[UR20], R136, UP0 ;  /* 0x00600000148879f3 */ /* 0x000fe2000bf00888 */
[----:B------:R-:W-:Y:S01]  /*41b0*/  UIADD3 UR20, UR39, 0x200, URZ ;  /* 0x0000020027147890 */ /* 0x000fe2000fffe03f */
[----:B------:R-:W-:Y:S01]  /*41c0*/  UMOV UR24, UR16 ;  /* 0x0000001000187c82 */ /* 0x000fe20008000000 */
[----:B------:R-:W-:Y:S01]  /*41d0*/  UMOV UR25, UR17 ;  /* 0x0000001100197c82 */ /* 0x000fe20008000000 */
[----:B------:R-:W-:Y:S01]  /*41e0*/  UMOV UR27, 0x80000020 ;  /* 0x80000020001b7882 */ /* 0x000fe20000000000 */
[----:B------:R-:W-:Y:S01]  /*41f0*/  UMOV UR28, UR16 ;  /* 0x00000010001c7c82 */ /* 0x000fe20008000000 */
[----:B------:R-:W-:Y:S01]  /*4200*/  UMOV UR29, UR17 ;  /* 0x00000011001d7c82 */ /* 0x000fe20008000000 */
[----:B------:R-:W-:Y:S01]  /*4210*/  UMOV UR31, 0x80000020 ;  /* 0x80000020001f7882 */ /* 0x000fe20000000000 */
[----:B------:R-:W-:Y:S01]  /*4220*/  QGMMA.64x32x32.F32.E4M3.E4M3 R104, gdesc[UR24], R104, UP0 ;  /* 0x00600000186879f3 */ /* 0x000fe2000bf00868 */
[----:B------:R-:W-:Y:S01]  /*4230*/  UMOV UR32, UR16 ;  /* 0x0000001000207c82 */ /* 0x000fe20008000000 */
[----:B------:R-:W-:Y:S01]  /*4240*/  UMOV UR33, UR17 ;  /* 0x0000001100217c82 */ /* 0x000fe20008000000 */
[----:B------:R-:W-:Y:S01]  /*4250*/  UMOV UR35, 0x80000020 ;  /* 0x8000002000237882 */ /* 0x000fe20000000000 */
[----:B------:R-:W-:Y:S01]  /*4260*/  QGMMA.64x32x32.F32.E4M3.E4M3 R72, gdesc[UR28], R72, UP0 ;  /* 0x006000001c4879f3 */ /* 0x000fe2000bf00848 */
[----:B------:R-:W-:Y:S01]  /*4270*/  UIADD3 UR16, UR39, 0x2, URZ ;  /* 0x0000000227107890 */ /* 0x000fe2000fffe03f */
[----:B------:R-:W-:-:S02]  /*4280*/  UMOV UR17, 0x80000020 ;  /* 0x8000002000117882 */ /* 0x000fc40000000000 */
[----:B------:R-:W-:Y:S01]  /*4290*/  QGMMA.64x32x32.F32.E4M3.E4M3 R40, gdesc[UR32], R40, UP0 ;  /* 0x00600000202879f3 */ /* 0x000fe2000bf00828 */
[----:B------:R-:W-:Y:S01]  /*42a0*/  UMOV UR32, UR20 ;  /* 0x0000001400207c82 */ /* 0x000fe20008000000 */
[----:B------:R-:W-:Y:S01]  /*42b0*/  UMOV UR33, 0x80000020 ;  /* 0x8000002000217882 */ /* 0x000fe20000000000 */
[----:B------:R-:W-:Y:S01]  /*42c0*/  UMOV UR28, UR32 ;  /* 0x00000020001c7c82 */ /* 0x000fe20008000000 */
[----:B------:R-:W-:Y:S01]  /*42d0*/  UMOV UR29, UR33 ;  /* 0x00000021001d7c82 */ /* 0x000fe20008000000 */
[----:B------:R-:W-:Y:S01]  /*42e0*/  QGMMA.64x32x32.F32.E4M3.E4M3 R24, gdesc[UR32], R24, UP0 ;  /* 0x00600000201879f3 */ /* 0x000fe2000bf00818 */
[----:B------:R-:W-:Y:S01]  /*42f0*/  UMOV UR24, UR32 ;  /* 0x0000002000187c82 */ /* 0x000fe20008000000 */
[----:B------:R-:W-:Y:S01]  /*4300*/  UMOV UR25, UR33 ;  /* 0x0000002100197c82 */ /* 0x000fe20008000000 */
[----:B------:R-:W-:Y:S01]  /*4310*/  UMOV UR20, UR32 ;  /* 0x0000002000147c82 */ /* 0x000fe20008000000 */
[----:B------:R-:W-:Y:S01]  /*4320*/  QGMMA.64x32x32.F32.E4M3.E4M3 R56, gdesc[UR28], R56, UP0 ;  /* 0x006000001c3879f3 */ /* 0x000fe2000bf00838 */
[----:B------:R-:W-:Y:S01]  /*4330*/  UMOV UR21, UR33 ;  /* 0x0000002100157c82 */ /* 0x000fe20008000000 */
[----:B------:R-:W-:Y:S01]  /*4340*/  UMOV UR34, UR18 ;  /* 0x0000001200227c82 */ /* 0x000fe20008000000 */
[----:B------:R-:W-:Y:S01]  /*4350*/  UMOV UR35, UR19 ;  /* 0x0000001300237c82 */ /* 0x000fe20008000000 */
[----:B------:R-:W-:Y:S01]  /*4360*/  QGMMA.64x32x32.F32.E4M3.E4M3 R88, gdesc[UR24], R88, UP0 ;  /* 0x00600000185879f3 */ /* 0x000fe2000bf00858 */
[----:B------:R-:W-:-:S02]  /*4370*/  UIADD3 UR18, UR42, 0x2, URZ ;  /* 0x000000022a127890 */ /* 0x000fc4000fffe03f */
[----:B------:R-:W-:Y:S01]  /*4380*/  UIADD3 UR26, UR42, 0x102, URZ ;  /* 0x000001022a1a7890 */ /* 0x000fe2000fffe03f */
[----:B------:R-:W-:Y:S01]  /*4390*/  QGMMA.64x32x32.F32.E4M3.E4M3 R120, gdesc[UR20], R120, UP0 ;  /* 0x00600000147879f3 */ /* 0x000fe2000bf00878 */
[----:B------:R-:W-:Y:S02]  /*43a0*/  UIADD3 UR22, UR42, 0x82, URZ ;  /* 0x000000822a167890 */ /* 0x000fe4000fffe03f */
[----:B------:R-:W-:Y:S01]  /*43b0*/  UIADD3 UR30, UR42, 0x182, URZ ;  /* 0x000001822a1e7890 */ /* 0x000fe2000fffe03f */
[----:B------:R-:W-:Y:S01]  /*43c0*/  QGMMA.64x32x32.F32.E4M3.E4M3 R152, gdesc[UR32], R152, UP0 ;  /* 0x00600000209879f3 */ /* 0x000fe2000bf00898 */
[----:B------:R-:W-:Y:S01]  /*43d0*/  UIADD3 UR34, UR42, 0x202, URZ ;  /* 0x000002022a227890 */ /* 0x000fe2000fffe03f */
[----:B------:R-:W-:Y:S01]  /*43e0*/  UMOV UR19, 0x80000020 ;  /* 0x8000002000137882 */ /* 0x000fe20000000000 */
[----:B------:R-:W-:Y:S01]  /*43f0*/  UIADD3 UR39, UR39, 0x202, URZ ;  /* 0x0000020227277890 */ /* 0x000fe2000fffe03f */
[----:B------:R-:W-:Y:S01]  /*4400*/  UMOV UR20, UR16 ;  /* 0x0000001000147c82 */ /* 0x000fe20008000000 */
[----:B------:R-:W-:Y:S01]  /*4410*/  UMOV UR21, UR17 ;  /* 0x0000001100157c82 */ /* 0x000fe20008000000 */
[----:B------:R-:W-:Y:S01]  /*4420*/  UMOV UR23, 0x80000020 ;  /* 0x8000002000177882 */ /* 0x000fe20000000000 */
        /* <DEDUP_REMOVED lines=8> */
[----:B------:R-:W-:Y:S01]  /*44b0*/  QGMMA.64x32x32.F32.E4M3.E4M3 R168, gdesc[UR16], R168 ;  /* 0x0060000010a879f3 */ /* 0x000fe200087008a8 */
[----:B------:R-:W-:Y:S01]  /*44c0*/  UMOV UR35, 0x80000020 ;  /* 0x8000002000237882 */ /* 0x000fe20000000000 */
[----:B------:R-:W-:-:S02]  /*44d0*/  UIADD3 UR6, UR6, 0x2, URZ ;  /* 0x0000000206067890 */ /* 0x000fc4000fffe03f */
[----:B------:R-:W-:Y:S02]  /*44e0*/  QGMMA.64x32x32.F32.E4M3.E4M3 R136, gdesc[UR20], R136 ;  /* 0x00600000148879f3 */ /* 0x000fe40008700888 */
[----:B------:R-:W-:Y:S02]  /*44f0*/  UISETP.NE.AND UP0, UPT, UR6, UR15, UPT ;  /* 0x0000000f0600728c */ /* 0x000fe4000bf05270 */
[----:B------:R-:W-:Y:S04]  /*4500*/  QGMMA.64x32x32.F32.E4M3.E4M3 R104, gdesc[UR24], R104 ;  /* 0x00600000186879f3 */ /* 0x000fe80008700868 */
[----:B------:R-:W-:Y:S04]  /*4510*/  QGMMA.64x32x32.F32.E4M3.E4M3 R72, gdesc[UR28], R72 ;  /* 0x006000001c4879f3 */ /* 0x000fe80008700848 */
[----:B------:R-:W-:Y:S01]  /*4520*/  QGMMA.64x32x32.F32.E4M3.E4M3 R40, gdesc[UR32], R40 ;  /* 0x00600000202879f3 */ /* 0x000fe20008700828 */
[----:B------:R-:W-:Y:S01]  /*4530*/  UMOV UR32, UR39 ;  /* 0x0000002700207c82 */ /* 0x000fe20008000000 */
[----:B------:R-:W-:Y:S01]  /*4540*/  UMOV UR33, 0x80000020 ;  /* 0x8000002000217882 */ /* 0x000fe20000000000 */
[----:B------:R-:W-:Y:S01]  /*4550*/  UMOV UR28, UR32 ;  /* 0x00000020001c7c82 */ /* 0x000fe20008000000 */
[----:B------:R-:W-:Y:S01]  /*4560*/  UMOV UR29, UR33 ;  /* 0x00000021001d7c82 */ /* 0x000fe20008000000 */
[----:B------:R-:W-:Y:S01]  /*4570*/  QGMMA.64x32x32.F32.E4M3.E4M3 R24, gdesc[UR32], R24 ;  /* 0x00600000201879f3 */ /* 0x000fe20008700818 */
[----:B------:R-:W-:Y:S01]  /*4580*/  UMOV UR24, UR32 ;  /* 0x0000002000187c82 */ /* 0x000fe20008000000 */
[----:B------:R-:W-:Y:S01]  /*4590*/  UMOV UR25, UR33 ;  /* 0x0000002100197c82 */ /* 0x000fe20008000000 */
[----:B------:R-:W-:Y:S01]  /*45a0*/  UMOV UR20, UR32 ;  /* 0x0000002000147c82 */ /* 0x000fe20008000000 */
[----:B------:R-:W-:Y:S01]  /*45b0*/  QGMMA.64x32x32.F32.E4M3.E4M3 R56, gdesc[UR28], R56 ;  /* 0x006000001c3879f3 */ /* 0x000fe20008700838 */
[----:B------:R-:W-:Y:S01]  /*45c0*/  UMOV UR21, UR33 ;  /* 0x0000002100157c82 */ /* 0x000fe20008000000 */
[----:B------:R-:W-:Y:S01]  /*45d0*/  UMOV UR16, UR32 ;  /* 0x0000002000107c82 */ /* 0x000fe20008000000 */
[----:B------:R-:W-:Y:S01]  /*45e0*/  UMOV UR17, UR33 ;  /* 0x0000002100117c82 */ /* 0x000fe20008000000 */
[----:B------:R-:W-:Y:S04]  /*45f0*/  QGMMA.64x32x32.F32.E4M3.E4M3 R88, gdesc[UR24], R88 ;  /* 0x00600000185879f3 */ /* 0x000fe80008700858 */
[----:B------:R-:W-:Y:S01]  /*4600*/  QGMMA.64x32x32.F32.E4M3.E4M3 R120, gdesc[UR20], R120 ;  /* 0x00600000147879f3 */ /* 0x000fe20008700878 */
[----:B------:R-:W-:-:S03]  /*4610*/  USEL UR20, URZ, 0x1, UP0 ;  /* 0x000000013f147887 */ /* 0x000fc60008000000 */
[----:B------:R-:W-:Y:S03]  /*4620*/  QGMMA.64x32x32.F32.E4M3.E4M3 R152, gdesc[UR16], R152, gsb0 ;  /* 0x00600000109879f3 */ /* 0x000fe60008000898 */
[----:B------:R-:W-:Y:S01]  /*4630*/  ISETP.NE.AND P0, PT, RZ, UR20, PT ;  /* 0x00000014ff007c0c */ /* 0x000fe2000bf05270 */
[----:B------:R-:W-:-:S12]  /*4640*/  WARPGROUP.DEPBAR.LE gsb0, 0x1 ;  /* 0x00008000000079c5 */ /* 0x000fd80000010100 */
[----:B------:R-:W-:Y:S05]  /*4650*/  @!P0 BRA `(.L_x_25) ;  /* 0x0000001400f88947 */ /* 0x000fea0003800000 */
[----:B------:R-:W-:Y:S02]  /*4660*/  WARPGROUP.DEPBAR.LE gsb0, 0x0 ;  /* 0x00008000000079c5 */ /* 0x000fe40000010000 */
[----:B-----5:R-:W-:-:S01]  /*4670*/  FADD R227, R168, R227 ;  /* 0x000000e3a8e37221 */ /* 0x020fc20000000000 */
[----:B------:R-:W-:Y:S01]  /*4680*/  FADD R226, R169, R226 ;  /* 0x000000e2a9e27221 */ /* 0x000fe20000000000 */
[----:B------:R-:W-:-:S01]  /*4690*/  FADD R225, R170, R225 ;  /* 0x000000e1aae17221 */ /* 0x000fc20000000000 */
[----:B------:R-:W-:Y:S02]  /*46a0*/  FADD R224, R171, R224 ;  /* 0x000000e0abe07221 */ /* 0x000fe40000000000 */
[----:B------:R0:W-:Y:S01]  /*46b0*/  STL [R1+0x184], R227 ;  /* 0x000184e301007387 */ /* 0x0001e20000100800 */
[----:B------:R-:W-:-:S01]  /*46c0*/  FADD R223, R172, R223 ;  /* 0x000000dfacdf7221 */ /* 0x000fc20000000000 */
[----:B------:R-:W-:Y:S01]  /*46d0*/  FADD R222, R173, R222 ;  /* 0x000000deadde7221 */ /* 0x000fe20000000000 */
[----:B------:R-:W-:-:S01]  /*46e0*/  FADD R221, R174, R221 ;  /* 0x000000ddaedd7221 */ /* 0x000fc20000000000 */
[----:B0-----:R-:W2:Y:S04]  /*46f0*/  LDL.LU R227, [R1+0x1c] ;  /* 0x00001c0001e37983 */ /* 0x001ea80000300800 */
[----:B------:R0:W-:Y:S01]  /*4700*/  STL [R1+0x188], R226 ;  /* 0x000188e201007387 */ /* 0x0001e20000100800 */
[----:B------:R-:W-:-:S03]  /*4710*/  FADD R220, R175, R220 ;  /* 0x000000dcafdc7221 */ /* 0x000fc60000000000 */
[----:B0-----:R-:W3:Y:S04]  /*4720*/  LDL.LU R226, [R1+0x18] ;  /* 0x0000180001e27983 */ /* 0x001ee80000300800 */
[----:B------:R0:W-:Y:S04]  /*4730*/  STL [R1+0x18c], R225 ;  /* 0x00018ce101007387 */ /* 0x0001e80000100800 */
[----:B0-----:R-:W4:Y:S04]  /*4740*/  LDL.LU R225, [R1+0x14] ;  /* 0x0000140001e17983 */ /* 0x001f280000300800 */
        /* <DEDUP_REMOVED lines=9> */
[----:B0-----:R-:W4:Y:S01]  /*47e0*/  LDL.LU R220, [R1] ;  /* 0x0000000001dc7983 */ /* 0x001f220000300800 */
[----:B------:R-:W-:-:S01]  /*47f0*/  FADD R219, R176, R219 ;  /* 0x000000dbb0db7221 */ /* 0x000fc20000000000 */
[----:B------:R-:W-:Y:S01]  /*4800*/  FADD R218, R177, R218 ;  /* 0x000000dab1da7221 */ /* 0x000fe20000000000 */
[----:B------:R-:W-:-:S01]  /*4810*/  FADD R217, R178, R217 ;  /* 0x000000d9b2d97221 */ /* 0x000fc20000000000 */
[----:B------:R-:W-:Y:S01]  /*4820*/  FADD R216, R179, R216 ;  /* 0x000000d8b3d87221 */ /* 0x000fe20000000000 */
[----:B------:R-:W-:-:S01]  /*4830*/  FADD R215, R180, R215 ;  /* 0x000000d7b4d77221 */ /* 0x000fc20000000000 */
[----:B------:R-:W-:Y:S01]  /*4840*/  STL [R1+0x1a4], R219 ;  /* 0x0001a4db01007387 */ /* 0x000fe20000100800 */
        /* <DEDUP_REMOVED lines=62> */
[----:B--2---:R-:W-:-:S01]  /*4c30*/  FADD R227, R114, R227 ;  /* 0x000000e372e37221 */ /* 0x004fc20000000000 */
[----:B---3--:R-:W-:Y:S01]  /*4c40*/  FADD R226, R113, R226 ;  /* 0x000000e271e27221 */ /* 0x008fe20000000000 */
[----:B----4-:R-:W-:-:S01]  /*4c50*/  FADD R225, R112, R225 ;  /* 0x000000e170e17221 */ /* 0x010fc20000000000 */
[----:B------:R-:W-:Y:S01]  /*4c60*/  FADD R224, R111, R224 ;  /* 0x000000e06fe07221 */ /* 0x000fe20000000000 */
[----:B------:R-:W-:-:S01]  /*4c70*/  FADD R223, R110, R223 ;  /* 0x000000df6edf7221 */ /* 0x000fc20000000000 */
[----:B------:R-:W-:Y:S01]  /*4c80*/  FADD R222, R109, R222 ;  /* 0x000000de6dde7221 */ /* 0x000fe20000000000 */
[----:B------:R-:W-:-:S01]  /*4c90*/  FADD R221, R108, R221 ;  /* 0x000000dd6cdd7221 */ /* 0x000fc20000000000 */
[----:B------:R-:W-:-:S05]  /*4ca0*/  FADD R220, R107, R220 ;  /* 0x000000dc6bdc7221 */ /* 0x000fca0000000000 */
[----:B------:R-:W-:Y:S04]  /*4cb0*/  STL [R1], R220 ;  /* 0x000000dc01007387 */ /* 0x000fe80000100800 */
[----:B------:R-:W-:Y:S04]  /*4cc0*/  STL [R1+0x4], R221 ;  /* 0x000004dd01007387 */ /* 0x000fe80000100800 */
[----:B------:R-:W-:Y:S04]  /*4cd0*/  STL [R1+0x8], R222 ;  /* 0x000008de01007387 */ /* 0x000fe80000100800 */
[----:B------:R-:W-:Y:S04]  /*4ce0*/  STL [R1+0xc], R223 ;  /* 0x00000cdf01007387 */ /* 0x000fe80000100800 */
[----:B------:R-:W-:Y:S04]  /*4cf0*/  STL [R1+0x10], R224 ;  /* 0x000010e001007387 */ /* 0x000fe80000100800 */
[----:B------:R0:W-:Y:S04]  /*4d00*/  STL [R1+0x1c], R227 ;  /* 0x00001ce301007387 */ /* 0x0001e80000100800 */
[----:B------:R-:W-:Y:S04]  /*4d10*/  STL [R1+0x14], R225 ;  /* 0x000014e101007387 */ /* 0x000fe80000100800 */
[----:B0-----:R-:W2:Y:S04]  /*4d20*/  LDL.LU R227, [R1+0x20] ;  /* 0x0000200001e37983 */ /* 0x001ea80000300800 */
[----:B------:R0:W-:Y:S04]  /*4d30*/  STL [R1+0x18], R226 ;  /* 0x000018e201007387 */ /* 0x0001e80000100800 */
[----:B0-----:R-:W3:Y:S04]  /*4d40*/  LDL.LU R226, [R1+0x24] ;  /* 0x0000240001e27983 */ /* 0x001ee80000300800 */
[----:B------:R-:W4:Y:S04]  /*4d50*/  LDL.LU R225, [R1+0x28] ;  /* 0x0000280001e17983 */ /* 0x000f280000300800 */
        /* <DEDUP_REMOVED lines=13> */
[----:B------:R-:W4:Y:S01]  /*4e30*/  LDL.LU R211, [R1+0x60] ;  /* 0x0000600001d37983 */ /* 0x000f220000300800 */
[----:B--2---:R-:W-:-:S05]  /*4e40*/  FADD R227, R115, R227 ;  /* 0x000000e373e37221 */ /* 0x004fca0000000000 */
[----:B------:R0:W-:Y:S01]  /*4e50*/  STL [R1+0x20], R227 ;  /* 0x000020e301007387 */ /* 0x0001e20000100800 */
[----:B---3--:R-:W-:-:S01]  /*4e60*/  FADD R226, R116, R226 ;  /* 0x000000e274e27221 */ /* 0x008fc20000000000 */
[----:B----4-:R-:W-:-:S04]  /*4e70*/  FADD R225, R117, R225 ;  /* 0x000000e175e17221 */ /* 0x010fc80000000000 */
[----:B------:R2:W-:Y:S01]  /*4e80*/  STL [R1+0x24], R226 ;  /* 0x000024e201007387 */ /* 0x0005e20000100800 */
[----:B------:R-:W-:-:S03]  /*4e90*/  FADD R224, R118, R224 ;  /* 0x000000e076e07221 */ /* 0x000fc60000000000 */
        /* <DEDUP_REMOVED lines=24> */
[----:B0-----:R-:W4:Y:S01]  /*5020*/  LDL.LU R227, [R1+0x64] ;  /* 0x0000640001e37983 */ /* 0x001f220000300800 */
[----:B------:R-:W-:-:S03]  /*5030*/  FADD R211, R99, R211 ;  /* 0x000000d363d37221 */ /* 0x000fc60000000000 */
[----:B------:R0:W-:Y:S04]  /*5040*/  STL [R1+0x58], R213 ;  /* 0x000058d501007387 */ /* 0x0001e80000100800 */
[----:B--2---:R-:W2:Y:S04]  /*5050*/  LDL.LU R226, [R1+0x68] ;  /* 0x0000680001e27983 */ /* 0x004ea80000300800 */
[----:B------:R0:W-:Y:S04]  /*5060*/  STL [R1+0x5c], R212 ;  /* 0x00005cd401007387 */ /* 0x0001e80000100800 */
[----:B---3--:R-:W3:Y:S04]  /*5070*/  LDL.LU R225, [R1+0x6c] ;  /* 0x00006c0001e17983 */ /* 0x008ee80000300800 */
[----:B------:R0:W-:Y:S04]  /*5080*/  STL [R1+0x60], R211 ;  /* 0x000060d301007387 */ /* 0x0001e80000100800 */
[----:B----4-:R-:W4:Y:S04]  /*5090*/  LDL.LU R224, [R1+0x70] ;  /* 0x0000700001e07983 */ /* 0x010f280000300800 */
[----:B-1----:R-:W4:Y:S04]  /*50a0*/  LDL.LU R223, [R1+0x74] ;  /* 0x0000740001df7983 */ /* 0x002f280000300800 */
        /* <DEDUP_REMOVED lines=9> */
[----:B0-----:R-:W4:Y:S04]  /*5140*/  LDL.LU R213, [R1+0x9c] ;  /* 0x00009c0001d57983 */ /* 0x001f280000300800 */
[----:B------:R-:W4:Y:S04]  /*5150*/  LDL.LU R212, [R1+0xa0] ;  /* 0x0000a00001d47983 */ /* 0x000f280000300800 */
[----:B------:R-:W4:Y:S01]  /*5160*/  LDL.LU R211, [R1+0xa4] ;  /* 0x0000a40001d37983 */ /* 0x000f220000300800 */
[----:B------:R-:W-:-:S01]  /*5170*/  FADD R227, R100, R227 ;  /* 0x000000e364e37221 */ /* 0x000fc20000000000 */
[----:B--2---:R-:W-:-:S04]  /*5180*/  FADD R226, R101, R226 ;  /* 0x000000e265e27221 */ /* 0x004fc80000000000 */
[----:B------:R0:W-:Y:S01]  /*5190*/  STL [R1+0x64], R227 ;  /* 0x000064e301007387 */ /* 0x0001e20000100800 */
[----:B---3--:R-:W-:-:S03]  /*51a0*/  FADD R225, R102, R225 ;  /* 0x000000e166e17221 */ /* 0x008fc60000000000 */
[----:B------:R1:W-:Y:S01]  /*51b0*/  STL [R1+0x68], R226 ;  /* 0x000068e201007387 */ /* 0x0003e20000100800 */
[----:B----4-:R-:W-:-:S03]  /*51c0*/  FADD R224, R103, R224 ;  /* 0x000000e067e07221 */ /* 0x010fc60000000000 */
        /* <DEDUP_REMOVED lines=27> */
[----:B-1----:R-:W4:Y:S04]  /*5380*/  LDL.LU R226, [R1+0xac] ;  /* 0x0000ac0001e27983 */ /* 0x002f280000300800 */
[----:B------:R1:W-:Y:S04]  /*5390*/  STL [R1+0xa0], R212 ;  /* 0x0000a0d401007387 */ /* 0x0003e80000100800 */
[----:B--2---:R-:W2:Y:S04]  /*53a0*/  LDL.LU R225, [R1+0xb0] ;  /* 0x0000b00001e17983 */ /* 0x004ea80000300800 */
[----:B------:R1:W-:Y:S04]  /*53b0*/  STL [R1+0xa4], R211 ;  /* 0x0000a4d301007387 */ /* 0x0003e80000100800 */
[----:B---3--:R-:W3:Y:S04]  /*53c0*/  LDL.LU R224, [R1+0xb4] ;  /* 0x0000b40001e07983 */ /* 0x008ee80000300800 */
[----:B----4-:R-:W4:Y:S04]  /*53d0*/  LDL.LU R223, [R1+0xb8] ;  /* 0x0000b80001df7983 */ /* 0x010f280000300800 */
        /* <DEDUP_REMOVED lines=10> */
[----:B-1----:R-:W4:Y:S04]  /*5480*/  LDL.LU R212, [R1+0xe4] ;  /* 0x0000e40001d47983 */ /* 0x002f280000300800 */
[----:B------:R-:W4:Y:S01]  /*5490*/  LDL.LU R211, [R1+0xe8] ;  /* 0x0000e80001d37983 */ /* 0x000f220000300800 */
[----:B------:R-:W-:-:S01]  /*54a0*/  FADD R227, R85, R227 ;  /* 0x000000e355e37221 */ /* 0x000fc20000000000 */
[----:B------:R-:W-:-:S04]  /*54b0*/  FADD R226, R86, R226 ;  /* 0x000000e256e27221 */ /* 0x000fc80000000000 */
[----:B------:R0:W-:Y:S01]  /*54c0*/  STL [R1+0xa8], R227 ;  /* 0x0000a8e301007387 */ /* 0x0001e20000100800 */
[----:B--2---:R-:W-:-:S03]  /*54d0*/  FADD R225, R87, R225 ;  /* 0x000000e157e17221 */ /* 0x004fc60000000000 */
        /* <DEDUP_REMOVED lines=49> */
[----:B------:R-:W-:Y:S01]  /*57f0*/  STL [R1+0xec], R227 ;  /* 0x0000ece301007387 */ /* 0x000fe20000100800 */
[----:B--2---:R-:W-:-:S03]  /*5800*/  FADD R225, R40, R225 ;  /* 0x000000e128e17221 */ /* 0x004fc60000000000 */
[----:B------:R-:W-:Y:S01]  /*5810*/  STL [R1+0xf0], R226 ;  /* 0x0000f0e201007387 */ /* 0x000fe20000100800 */
[----:B---3--:R-:W-:-:S03]  /*5820*/  FADD R224, R41, R224 ;  /* 0x000000e029e07221 */ /* 0x008fc60000000000 */
[----:B------:R-:W-:Y:S01]  /*5830*/  STL [R1+0xf4], R225 ;  /* 0x0000f4e101007387 */ /* 0x000fe20000100800 */
[----:B----4-:R-:W-:-:S03]  /*5840*/  FADD R223, R42, R223 ;  /* 0x000000df2adf7221 */ /* 0x010fc60000000000 */
[----:B------:R-:W-:Y:S01]  /*5850*/  STL [R1+0xf8], R224 ;  /* 0x0000f8e001007387 */ /* 0x000fe20000100800 */
[----:B------:R-:W-:-:S03]  /*5860*/  FADD R222, R43, R222 ;  /* 0x000000de2bde7221 */ /* 0x000fc60000000000 */
        /* <DEDUP_REMOVED lines=19> */
[----:B------:R-:W-:-:S01]  /*59a0*/  FADD R212, R53, R212 ;  /* 0x000000d435d47221 */ /* 0x000fc20000000000 */
[----:B------:R-:W-:-:S05]  /*59b0*/  FADD R211, R54, R211 ;  /* 0x000000d336d37221 */ /* 0x000fca0000000000 */
        /* <DEDUP_REMOVED lines=22> */
[----:B---3--:R-:W-:-:S03]  /*5b20*/  FADD R212, R24, R212 ;  /* 0x000000d418d47221 */ /* 0x008fc60000000000 */
[----:B0-----:R0:W5:Y:S01]  /*5b30*/  LDL.LU R211, [R1+0x1c4] ;  /* 0x0001c40001d37983 */ /* 0x0011620000300800 */
[----:B----4-:R-:W-:-:S03]  /*5b40*/  FADD R213, R25, R213 ;  /* 0x000000d519d57221 */ /* 0x010fc60000000000 */
[----:B------:R1:W-:Y:S01]  /*5b50*/  STL [R1+0x134], R212 ;  /* 0x000134d401007387 */ /* 0x0003e20000100800 */
[----:B------:R-:W-:-:S01]  /*5b60*/  FADD R214, R26, R214 ;  /* 0x000000d61ad67221 */ /* 0x000fc20000000000 */
[----:B------:R-:W-:Y:S02]  /*5b70*/  FADD R215, R27, R215 ;  /* 0x000000d71bd77221 */ /* 0x000fe40000000000 */
[----:B-1----:R0:W5:Y:S01]  /*5b80*/  LDL.LU R212, [R1+0x1c0] ;  /* 0x0001c00001d47983 */ /* 0x0021620000300800 */
[----:B------:R-:W-:-:S03]  /*5b90*/  FADD R216, R28, R216 ;  /* 0x000000d81cd87221 */ /* 0x000fc60000000000 */
[----:B------:R1:W-:Y:S01]  /*5ba0*/  STL [R1+0x138], R213 ;  /* 0x000138d501007387 */ /* 0x0003e20000100800 */
[----:B------:R-:W-:-:S01]  /*5bb0*/  FADD R217, R29, R217 ;  /* 0x000000d91dd97221 */ /* 0x000fc20000000000 */
[----:B------:R-:W-:Y:S02]  /*5bc0*/  FADD R218, R30, R218 ;  /* 0x000000da1eda7221 */ /* 0x000fe40000000000 */
[----:B-1----:R0:W5:Y:S04]  /*5bd0*/  LDL.LU R213, [R1+0x1bc] ;  /* 0x0001bc0001d57983 */ /* 0x0021680000300800 */
[----:B------:R1:W-:Y:S01]  /*5be0*/  STL [R1+0x13c], R214 ;  /* 0x00013cd601007387 */ /* 0x0003e20000100800 */
[----:B------:R-:W-:-:S01]  /*5bf0*/  FADD R219, R31, R219 ;  /* 0x000000db1fdb7221 */ /* 0x000fc20000000000 */
[----:B------:R-:W-:-:S02]  /*5c00*/  FADD R220, R32, R220 ;  /* 0x000000dc20dc7221 */ /* 0x000fc40000000000 */
[----:B-1----:R0:W5:Y:S04]  /*5c10*/  LDL.LU R214, [R1+0x1b8] ;  /* 0x0001b80001d67983 */ /* 0x0021680000300800 */
[----:B------:R1:W-:Y:S01]  /*5c20*/  STL [R1+0x140], R215 ;  /* 0x000140d701007387 */ /* 0x0003e20000100800 */
[----:B------:R-:W-:-:S01]  /*5c30*/  FADD R221, R33, R221 ;  /* 0x000000dd21dd7221 */ /* 0x000fc20000000000 */
[----:B------:R-:W-:Y:S02]  /*5c40*/  FADD R222, R34, R222 ;  /* 0x000000de22de7221 */ /* 0x000fe40000000000 */
[----:B-1----:R0:W5:Y:S04]  /*5c50*/  LDL.LU R215, [R1+0x1b4] ;  /* 0x0001b40001d77983 */ /* 0x0021680000300800 */
[----:B------:R1:W-:Y:S01]  /*5c60*/  STL [R1+0x144], R216 ;  /* 0x000144d801007387 */ /* 0x0003e20000100800 */
[----:B------:R-:W-:-:S03]  /*5c70*/  FADD R223, R35, R223 ;  /* 0x000000df23df7221 */ /* 0x000fc60000000000 */
        /* <DEDUP_REMOVED lines=13> */
[----:B------:R1:W-:Y:S04]  /*5d50*/  STL [R1+0x158], R221 ;  /* 0x000158dd01007387 */ /* 0x0003e80000100800 */
        /* <DEDUP_REMOVED lines=12> */
[----:B-1----:R0:W5:Y:S01]  /*5e20*/  LDL.LU R227, [R1+0x184] ;  /* 0x0001840001e37983 */ /* 0x0021620000300800 */
[----:B------:R-:W-:-:S05]  /*5e30*/  UMOV UR6, URZ ;  /* 0x0000003f00067c82 */ /* 0x000fca0008000000 */
.L_x_25:
[----:B------:R-:W-:Y:S05]  /*5e40*/  @!P1 BRA `(.L_x_26) ;  /* 0x0000000000049947 */ /* 0x000fea0003800000 */
[----:B------:R-:W-:Y:S01]  /*5e50*/  BPT.TRAP 0x1 ;  /* 0x000000040000795c */ /* 0x000fe20000300000 */
.L_x_26:
[----:B------:R-:W-:Y:S02]  /*5e60*/  UISETP.GT.U32.AND UP0, UPT, UR7, 0x1, UPT ;  /* 0x000000010700788c */ /* 0x000fe4000bf04070 */
[----:B------:R-:W-:-:S04]  /*5e70*/  ULEA UR16, UR36, UR11, 0x3 ;  /* 0x0000000b24107291 */ /* 0x000fc8000f8e183f */
[----:B------:R-:W-:Y:S01]  /*5e80*/  UIADD3 UR16, UR16, 0x50, URZ ;  /* 0x0000005010107890 */ /* 0x000fe2000fffe03f */
[----:B------:R-:W-:-:S03]  /*5e90*/  PLOP3.LUT P0, PT, PT, PT, UP0, 0x80, 0x0 ;  /* 0x000000000000781c */ /* 0x000fc60003f0f008 */
[----:B------:R-:W-:-:S09]  /*5ea0*/  UPRMT UR16, URZ, 0x654, UR16 ;  /* 0x000006543f107896 */ /* 0x000fd20008000010 */
[----:B------:R-:W-:Y:S01]  /*5eb0*/  SYNCS.ARRIVE.TRANS64.RED.A1T0 RZ, [UR16], RZ ;  /* 0x000000ffffff79a7 */ /* 0x000fe20008100410 */
[----:B------:R-:W-:Y:S05]  /*5ec0*/  @P0 BRA `(.L_x_27) ;  /* 0x0000000000040947 */ /* 0x000fea0003800000 */
[----:B------:R-:W-:Y:S01]  /*5ed0*/  BPT.TRAP 0x1 ;  /* 0x000000040000795c */ /* 0x000fe20000300000 */
.L_x_27:
[----:B------:R-:W-:Y:S02]  /*5ee0*/  UISETP.GT.AND UP2, UPT, UR37, 0x1, UPT ;  /* 0x000000012500788c */ /* 0x000fe4000bf44270 */
[----:B------:R-:W-:Y:S02]  /*5ef0*/  UIADD3 UR38, UR38, 0x1, URZ ;  /* 0x0000000126267890 */ /* 0x000fe4000fffe03f */
[----:B------:R-:W-:Y:S02]  /*5f00*/  UIADD3 UR36, UR36, 0x1, URZ ;  /* 0x0000000124247890 */ /* 0x000fe4000fffe03f */
[----:B------:R-:W-:Y:S01]  /*5f10*/  PLOP3.LUT P0, PT, PT, PT, UP2, 0x80, 0x0 ;  /* 0x000000000000781c */ /* 0x000fe20003f0f028 */
[----:B------:R-:W-:Y:S02]  /*5f20*/  UISETP.NE.AND UP0, UPT, UR38, 0xa, UPT ;  /* 0x0000000a2600788c */ /* 0x000fe4000bf05270 */
[----:B------:R-:W-:Y:S02]  /*5f30*/  UISETP.NE.AND UP1, UPT, UR36, 0xa, UPT ;  /* 0x0000000a2400788c */ /* 0x000fe4000bf25270 */
[----:B------:R-:W-:-:S02]  /*5f40*/  USEL UR16, URZ, 0x1, UP0 ;  /* 0x000000013f107887 */ /* 0x000fc40008000000 */
[----:B------:R-:W-:Y:S02]  /*5f50*/  UIADD3 UR37, UR37, -0x1, URZ ;  /* 0xffffffff25257890 */ /* 0x000fe4000fffe03f */
[----:B------:R-:W-:Y:S02]  /*5f60*/  USEL UR38, UR38, URZ, UP0 ;  /* 0x0000003f26267287 */ /* 0x000fe40008000000 */
[----:B------:R-:W-:Y:S01]  /*5f70*/  LOP3.LUT R228, R228, UR16, RZ, 0x3c, !PT ;  /* 0x00000010e4e47c12 */ /* 0x000fe2000f8e3cff */
[----:B------:R-:W-:Y:S01]  /*5f80*/  USEL UR36, UR36, URZ, UP1 ;  /* 0x0000003f24247287 */ /* 0x000fe20008800000 */
[----:B------:R-:W-:Y:S01]  /*5f90*/  UMOV UR16, 0x1 ;  /* 0x0000000100107882 */ /* 0x000fe20000000000 */
[----:B------:R-:W-:Y:S10]  /*5fa0*/  @P0 BRA `(.L_x_28) ;  /* 0xffffffdc00e40947 */ /* 0x000ff4000383ffff */
.L_x_20:
[----:B------:R-:W-:-:S04]  /*5fb0*/  UISETP.NE.AND UP0, UPT, UR6, URZ, UPT ;  /* 0x0000003f0600728c */ /* 0x000fc8000bf05270 */
[----:B------:R-:W-:-:S06]  /*5fc0*/  USEL UR6, URZ, 0x1, !UP0 ;  /* 0x000000013f067887 */ /* 0x000fcc000c000000 */
[----:B------:R-:W-:-:S13]  /*5fd0*/  ISETP.NE.AND P0, PT, RZ, UR6, PT ;  /* 0x00000006ff007c0c */ /* 0x000fda000bf05270 */
[----:B------:R-:W-:Y:S05]  /*5fe0*/  @!P0 BRA `(.L_x_29) ;  /* 0x0000001800648947 */ /* 0x000fea0003800000 */
[----:B------:R-:W-:Y:S02]  /*5ff0*/  WARPGROUP.DEPBAR.LE gsb0, 0x0 ;  /* 0x00008000000079c5 */ /* 0x000fe40000010000 */
[----:B-----5:R-:W-:Y:S01]  /*6000*/  FADD R227, R168, R227 ;  /* 0x000000e3a8e37221 */ /* 0x020fe20000000000 */
[----:B------:R-:W-:Y:S01]  /*6010*/  FADD R226, R169, R226 ;  /* 0x000000e2a9e27221 */ /* 0x000fe20000000000 */
[----:B------:R-:W-:Y:S01]  /*6020*/  FADD R225, R170, R225 ;  /* 0x000000e1aae17221 */ /* 0x000fe20000000000 */
[----:B------:R-:W-:Y:S02]  /*6030*/  FADD R224, R171, R224 ;  /* 0x000000e0abe07221 */ /* 0x000fe40000000000 */
[----:B------:R0:W-:Y:S01]  /*6040*/  STL [R1+0x184], R227 ;  /* 0x000184e301007387 */ /* 0x0001e20000100800 */
[----:B------:R-:W-:Y:S01]  /*6050*/  FADD R223, R172, R223 ;  /* 0x000000dfacdf7221 */ /* 0x000fe20000000000 */
[----:B------:R-:W-:Y:S01]  /*6060*/  FADD R222, R173, R222 ;  /* 0x000000deadde7221 */ /* 0x000fe20000000000 */
[----:B------:R-:W-:Y:S01]  /*6070*/  FADD R221, R174, R221 ;  /* 0x000000ddaedd7221 */ /* 0x000fe20000000000 */
[----:B0-----:R-:W2:Y:S04]  /*6080*/  LDL.LU R227, [R1+0x78] ;  /* 0x0000780001e37983 */ /* 0x001ea80000300800 */
[----:B------:R0:W-:Y:S01]  /*6090*/  STL [R1+0x188], R226 ;  /* 0x000188e201007387 */ /* 0x0001e20000100800 */
[----:B------:R-:W-:Y:S01]  /*60a0*/  FADD R220, R175, R220 ;  /* 0x000000dcafdc7221 */ /* 0x000fe20000000000 */
[----:B------:R-:W-:-:S02]  /*60b0*/  FADD R219, R176, R219 ;  /* 0x000000dbb0db7221 */ /* 0x000fc40000000000 */
[----:B0-----:R-:W3:Y:S04]  /*60c0*/  LDL.LU R226, [R1+0x74] ;  /* 0x0000740001e27983 */ /* 0x001ee80000300800 */
[----:B------:R0:W-:Y:S01]  /*60d0*/  STL [R1+0x18c], R225 ;  /* 0x00018ce101007387 */ /* 0x0001e20000100800 */
[----:B------:R-:W-:-:S03]  /*60e0*/  FADD R218, R177, R218 ;  /* 0x000000dab1da7221 */ /* 0x000fc60000000000 */
[----:B0-----:R-:W4:Y:S04]  /*60f0*/  LDL.LU R225, [R1+0x70] ;  /* 0x0000700001e17983 */ /* 0x001f280000300800 */
[----:B------:R0:W-:Y:S01]  /*6100*/  STL [R1+0x190], R224 ;  /* 0x000190e001007387 */ /* 0x0001e20000100800 */
[----:B------:R-:W-:-:S03]  /*6110*/  FADD R217, R178, R217 ;  /* 0x000000d9b2d97221 */ /* 0x000fc60000000000 */
[----:B0-----:R-:W2:Y:S04]  /*6120*/  LDL.LU R224, [R1+0x6c] ;  /* 0x00006c0001e07983 */ /* 0x001ea80000300800 */
[----:B------:R0:W-:Y:S01]  /*6130*/  STL [R1+0x194], R223 ;  /* 0x000194df01007387 */ /* 0x0001e20000100800 */
[----:B------:R-:W-:-:S03]  /*6140*/  FADD R216, R179, R216 ;  /* 0x000000d8b3d87221 */ /* 0x000fc60000000000 */
        /* <DEDUP_REMOVED lines=58> */
[----:B------:R0:W-:Y:S04]  /*64f0*/  STL [R1+0x1e4], R203 ;  /* 0x0001e4cb01007387 */ /* 0x0001e80000100800 */
        /* <DEDUP_REMOVED lines=12> */
[----:B0-----:R-:W2:Y:S01]  /*65c0*/  LDL.LU R197, [R1] ;  /* 0x0000000001c57983 */ /* 0x001ea20000300800 */
[----:B----4-:R-:W-:Y:S01]  /*65d0*/  FADD R219, R97, R219 ;  /* 0x000000db61db7221 */ /* 0x010fe20000000000 */
[----:B---3--:R-:W-:Y:S01]  /*65e0*/  FADD R220, R98, R220 ;  /* 0x000000dc62dc7221 */ /* 0x008fe20000000000 */
[----:B--2---:R-:W-:Y:S01]  /*65f0*/  FADD R221, R99, R221 ;  /* 0x000000dd63dd7221 */ /* 0x004fe20000000000 */
[----:B------:R-:W-:Y:S01]  /*6600*/  FADD R222, R100, R222 ;  /* 0x000000de64de7221 */ /* 0x000fe20000000000 */
        /* <DEDUP_REMOVED lines=62> */
[----:B------:R-:W-:-:S05]  /*69f0*/  FADD R197, R107, R197 ;  /* 0x000000c56bc57221 */ /* 0x000fca0000000000 */
[----:B------:R0:W-:Y:S04]  /*6a00*/  STL [R1], R197 ;  /* 0x000000c501007387 */ /* 0x0001e80000100800 */
[----:B------:R2:W-:Y:S04]  /*6a10*/  STL [R1+0x4], R198 ;  /* 0x000004c601007387 */ /* 0x0005e80000100800 */
        /* <DEDUP_REMOVED lines=26> */
[----:B0-----:R-:W4:Y:S04]  /*6bc0*/  LDL.LU R197, [R1+0x7c] ;  /* 0x00007c0001c57983 */ /* 0x001f280000300800 */
        /* <DEDUP_REMOVED lines=33> */
[----:B------:R-:W-:-:S05]  /*6de0*/  FADD R197, R74, R197 ;  /* 0x000000c54ac57221 */ /* 0x000fca0000000000 */
[----:B------:R0:W-:Y:S01]  /*6df0*/  STL [R1+0x7c], R197 ;  /* 0x00007cc501007387 */ /* 0x0001e20000100800 */
[----:B--2---:R-:W-:-:S05]  /*6e00*/  FADD R198, R75, R198 ;  /* 0x000000c64bc67221 */ /* 0x004fca0000000000 */
[----:B------:R1:W-:Y:S01]  /*6e10*/  STL [R1+0x80], R198 ;  /* 0x000080c601007387 */ /* 0x0003e20000100800 */
[----:B---3--:R-:W-:-:S05]  /*6e20*/  FADD R199, R76, R199 ;  /* 0x000000c74cc77221 */ /* 0x008fca0000000000 */
[----:B------:R2:W-:Y:S01]  /*6e30*/  STL [R1+0x84], R199 ;  /* 0x000084c701007387 */ /* 0x0005e20000100800 */
[----:B----4-:R-:W-:Y:S01]  /*6e40*/  FADD R200, R77, R200 ;  /* 0x000000c84dc87221 */ /* 0x010fe20000000000 */
[----:B------:R-:W-:-:S04]  /*6e50*/  FADD R201, R78, R201 ;  /* 0x000000c94ec97221 */ /* 0x000fc80000000000 */
        /* <DEDUP_REMOVED lines=85> */
[----:B------:R-:W-:-:S05]  /*73b0*/  FADD R197, R41, R197 ;  /* 0x000000c529c57221 */ /* 0x000fca0000000000 */
[----:B------:R0:W-:Y:S01]  /*73c0*/  STL [R1+0xf8], R197 ;  /* 0x0000f8c501007387 */ /* 0x0001e20000100800 */
[----:B------:R-:W-:-:S03]  /*73d0*/  FADD R198, R42, R198 ;  /* 0x000000c62ac67221 */ /* 0x000fc60000000000 */
[----:B0-----:R0:W5:Y:S01]  /*73e0*/  LDL.LU R197, [R1+0x1fc] ;  /* 0x0001fc0001c57983 */ /* 0x0011620000300800 */
[----:B--2---:R-:W-:-:S03]  /*73f0*/  FADD R199, R43, R199 ;  /* 0x000000c72bc77221 */ /* 0x004fc60000000000 */
[----:B------:R1:W-:Y:S01]  /*7400*/  STL [R1+0xfc], R198 ;  /* 0x0000fcc601007387 */ /* 0x0003e20000100800 */
[----:B---3--:R-:W-:Y:S01]  /*7410*/  FADD R200, R44, R200 ;  /* 0x000000c82cc87221 */ /* 0x008fe20000000000 */
[----:B----4-:R-:W-:Y:S02]  /*7420*/  FADD R201, R45, R201 ;  /* 0x000000c92dc97221 */ /* 0x010fe40000000000 */
[----:B-1----:R0:W5:Y:S01]  /*7430*/  LDL.LU R198, [R1+0x1f8] ;  /* 0x0001f80001c67983 */ /* 0x0021620000300800 */
[----:B------:R-:W-:-:S03]  /*7440*/  FADD R202, R46, R202 ;  /* 0x000000ca2eca7221 */ /* 0x000fc60000000000 */
[----:B------:R1:W-:Y:S01]  /*7450*/  STL [R1+0x100], R199 ;  /* 0x000100c701007387 */ /* 0x0003e20000100800 */
[----:B------:R-:W-:-:S03]  /*7460*/  FADD R203, R47, R203 ;  /* 0x000000cb2fcb7221 */ /* 0x000fc60000000000 */
[----:B-1----:R0:W5:Y:S01]  /*7470*/  LDL.LU R199, [R1+0x1f4] ;  /* 0x0001f40001c77983 */ /* 0x0021620000300800 */
[----:B------:R-:W-:-:S03]  /*7480*/  FADD R204, R48, R204 ;  /* 0x000000cc30cc7221 */ /* 0x000fc60000000000 */
[----:B------:R1:W-:Y:S01]  /*7490*/  STL [R1+0x104], R200 ;  /* 0x000104c801007387 */ /* 0x0003e20000100800 */
[----:B------:R-:W-:Y:S01]  /*74a0*/  FADD R205, R49, R205 ;  /* 0x000000cd31cd7221 */ /* 0x000fe20000000000 */
[----:B------:R-:W-:Y:S02]  /*74b0*/  FADD R206, R50, R206 ;  /* 0x000000ce32ce7221 */ /* 0x000fe40000000000 */
[----:B-1----:R0:W5:Y:S04]  /*74c0*/  LDL.LU R200, [R1+0x1f0] ;  /* 0x0001f00001c87983 */ /* 0x0021680000300800 */
[----:B------:R1:W-:Y:S01]  /*74d0*/  STL [R1+0x108], R201 ;  /* 0x000108c901007387 */ /* 0x0003e20000100800 */
[----:B------:R-:W-:Y:S01]  /*74e0*/  FADD R207, R51, R207 ;  /* 0x000000cf33cf7221 */ /* 0x000fe20000000000 */
[----:B------:R-:W-:-:S02]  /*74f0*/  FADD R208, R52, R208 ;  /* 0x000000d034d07221 */ /* 0x000fc40000000000 */
        /* <DEDUP_REMOVED lines=71> */
[----:B-1----:R0:W5:Y:S02]  /*7970*/  LDL.LU R227, [R1+0x184] ;  /* 0x0001840001e37983 */ /* 0x0021640000300800 */
.L_x_29:
[----:B------:R-:W-:Y:S02]  /*7980*/  WARPGROUP.DEPBAR.LE gsb0, 0x0 ;  /* 0x00008000000079c5 */ /* 0x000fe40000010000 */
[----:B------:R-:W1:Y:S02]  /*7990*/  LDC R24, c[0x0][0x28c] ;  /* 0x0000a300ff187b82 */ /* 0x000e640000000800 */
[----:B-1----:R-:W-:-:S13]  /*79a0*/  ISETP.GE.AND P0, PT, R24, 0x1, PT ;  /* 0x000000011800780c */ /* 0x002fda0003f06270 */
[----:B------:R-:W-:Y:S05]  /*79b0*/  @!P0 BRA `(.L_x_30) ;  /* 0x0000000000488947 */ /* 0x000fea0003800000 */
[----:B------:R-:W-:-:S06]  /*79c0*/  UISETP.NE.AND UP0, UPT, UR9, 0x3, UPT ;  /* 0x000000030900788c */ /* 0x000fcc000bf05270 */
[----:B------:R-:W-:-:S13]  /*79d0*/  PLOP3.LUT P0, PT, PT, PT, UP0, 0x80, 0x0 ;  /* 0x000000000000781c */ /* 0x000fda0003f0f008 */
[----:B------:R-:W-:Y:S05]  /*79e0*/  @!P0 BRA `(.L_x_31) ;  /* 0x0000000000048947 */ /* 0x000fea0003800000 */
[----:B------:R-:W-:Y:S01]  /*79f0*/  BPT.TRAP 0x1 ;  /* 0x000000040000795c */ /* 0x000fe20000300000 */
.L_x_31:
[----:B------:R-:W-:-:S04]  /*7a00*/  UISETP.LT.AND UP0, UPT, UR10, 0x1, UPT ;  /* 0x000000010a00788c */ /* 0x000fc8000bf01270 */
[----:B------:R-:W-:Y:S02]  /*7a10*/  USEL UR6, UR10, 0x1, UP0 ;  /* 0x000000010a067887 */ /* 0x000fe40008000000 */
[----:B------:R-:W-:Y:S02]  /*7a20*/  UISETP.GT.U32.AND UP0, UPT, UR7, 0x1, UPT ;  /* 0x000000010700788c */ /* 0x000fe4000bf04070 */
[----:B------:R-:W-:-:S04]  /*7a30*/  UIADD3 UR6, UR5, UR10, -UR6 ;  /* 0x0000000a05067290 */ /* 0x000fc8000fffe806 */
[----:B------:R-:W-:Y:S01]  /*7a40*/  UIMAD.WIDE.U32 UR16, UR6, -0x33333333, URZ ;  /* 0xcccccccd061078a5 */ /* 0x000fe2000f8e003f */
[----:B------:R-:W-:-:S03]  /*7a50*/  PLOP3.LUT P0, PT, PT, PT, UP0, 0x80, 0x0 ;  /* 0x000000000000781c */ /* 0x000fc60003f0f008 */
[----:B------:R-:W-:-:S04]  /*7a60*/  USHF.R.U32.HI UR16, URZ, 0x3, UR17 ;  /* 0x000000033f107899 */ /* 0x000fc80008011611 */
[----:B------:R-:W-:-:S04]  /*7a70*/  UIMAD UR6, UR16, -0xa, UR6 ;  /* 0xfffffff6100678a4 */ /* 0x000fc8000f8e0206 */
[----:B------:R-:W-:-:S04]  /*7a80*/  ULEA UR6, UR6, UR11, 0x3 ;  /* 0x0000000b06067291 */ /* 0x000fc8000f8e183f */
[----:B------:R-:W-:-:S04]  /*7a90*/  UIADD3 UR6, UR6, 0x50, URZ ;  /* 0x0000005006067890 */ /* 0x000fc8000fffe03f */
[----:B------:R-:W-:-:S09]  /*7aa0*/  UPRMT UR6, URZ, 0x654, UR6 ;  /* 0x000006543f067896 */ /* 0x000fd20008000006 */
[----:B------:R-:W-:Y:S01]  /*7ab0*/  SYNCS.ARRIVE.TRANS64.RED.A1T0 RZ, [UR6], RZ ;  /* 0x000000ffffff79a7 */ /* 0x000fe20008100406 */
[----:B------:R-:W-:Y:S05]  /*7ac0*/  @P0 BRA `(.L_x_30) ;  /* 0x0000000000040947 */ /* 0x000fea0003800000 */
[----:B------:R-:W-:Y:S01]  /*7ad0*/  BPT.TRAP 0x1 ;  /* 0x000000040000795c */ /* 0x000fe20000300000 */
.L_x_30:
[----:B------:R1:W-:Y:S01]  /*7ae0*/  STL [R1+0x188], R2 ;  /* 0x0001880201007387 */ /* 0x0003e20000100800 */
[----:B------:R-:W0:Y:S01]  /*7af0*/  LDC R28, c[0x0][0x288] ;  /* 0x0000a200ff1c7b82 */ /* 0x000e220000000800 */
[----:B------:R-:W-:Y:S02]  /*7b00*/  UIADD3 UR11, UR10, UR5, URZ ;  /* 0x000000050a0b7290 */ /* 0x000fe4000fffe03f */
[----:B-----5:R2:W-:Y:S01]  /*7b10*/  STL [R1+0x184], R0 ;  /* 0x0001840001007387 */ /* 0x0205e20000100800 */
[----:B------:R-:W-:Y:S01]  /*7b20*/  USHF.R.S32.HI UR12, URZ, 0x1f, UR14 ;  /* 0x0000001f3f0c7899 */ /* 0x000fe2000801140e */
[----:B------:R-:W-:Y:S01]  /*7b30*/  ULDC UR20, c[0x0][0x284] ;  /* 0x0000a10000147ab9 */ /* 0x000fe20000000800 */
[----:B------:R-:W-:Y:S01]  /*7b40*/  ULDC.64 UR18, c[0x0][0x5d0] ;  /* 0x0001740000127ab9 */ /* 0x000fe20000000a00 */
[----:B-1----:R-:W1:Y:S01]  /*7b50*/  S2R R2, SR_TID.X ;  /* 0x0000000000027919 */ /* 0x002e620000002100 */
[----:B--2---:R-:W2:Y:S01]  /*7b60*/  LDL.LU R0, [R1+0x180] ;  /* 0x0001800001007983 */ /* 0x004ea20000300800 */
[----:B------:R-:W-:Y:S01]  /*7b70*/  IMAD.MOV.U32 R39, RZ, RZ, RZ ;  /* 0x000000ffff277224 */ /* 0x000fe200078e00ff */
[----:B------:R-:W-:Y:S01]  /*7b80*/  UISETP.GE.U32.AND UP1, UPT, UR10, 0xa, UPT ;  /* 0x0000000a0a00788c */ /* 0x000fe2000bf26070 */
[----:B-1----:R-:W-:-:S02]  /*7b90*/  SHF.R.U32.HI R24, RZ, 0x2, R2 ;  /* 0x00000002ff187819 */ /* 0x002fc40000011602 */
[----:B------:R-:W-:Y:S02]  /*7ba0*/  SHF.R.U32.HI R27, RZ, 0x7, R2 ;  /* 0x00000007ff1b7819 */ /* 0x000fe40000011602 */
[----:B------:R-:W-:Y:S02]  /*7bb0*/  LOP3.LUT R25, R24, 0x7, RZ, 0xc0, !PT ;  /* 0x0000000718197812 */ /* 0x000fe400078ec0ff */
[----:B------:R-:W-:Y:S02]  /*7bc0*/  LOP3.LUT R24, R27, 0x1, RZ, 0xc0, !PT ;  /* 0x000000011b187812 */ /* 0x000fe400078ec0ff */
[----:B------:R-:W-:-:S03]  /*7bd0*/  LOP3.LUT R26, R2, 0x60, RZ, 0xc0, !PT ;  /* 0x00000060021a7812 */ /* 0x000fc600078ec0ff */
[----:B------:R-:W-:Y:S01]  /*7be0*/  IMAD.SHL.U32 R30, R24, 0x40, RZ ;  /* 0x00000040181e7824 */ /* 0x000fe200078e00ff */
[----:B------:R-:W-:-:S04]  /*7bf0*/  SHF.R.U32.HI R26, RZ, 0x1, R26 ;  /* 0x00000001ff1a7819 */ /* 0x000fc8000001161a */
[-CC-:B------:R-:W-:Y:S02]  /*7c00*/  IADD3 R27, RZ, -R26.reuse, -R25.reuse ;  /* 0x8000001aff1b7210 */ /* 0x180fe40007ffe819 */
[----:B------:R-:W-:Y:S01]  /*7c10*/  LOP3.LUT R25, R30, 0x40, R25, 0xe2, !PT ;  /* 0x000000401e197812 */ /* 0x000fe200078ee219 */
[----:B------:R-:W-:Y:S02]  /*7c20*/  IMAD.SHL.U32 R32, R2, 0x2, RZ ;  /* 0x0000000202207824 */ /* 0x000fe400078e00ff */
[----:B------:R-:W-:Y:S02]  /*7c30*/  IMAD R44, R24, -0x40, R27 ;  /* 0xffffffc0182c7824 */ /* 0x000fe400078e021b */
[----:B--2---:R-:W-:Y:S02]  /*7c40*/  IMAD R43, R0, 0xa0, RZ ;  /* 0x000000a0002b7824 */ /* 0x004fe400078e02ff */
[----:B------:R-:W2:Y:S01]  /*7c50*/  LDL.LU R0, [R1+0x17c] ;  /* 0x00017c0001007983 */ /* 0x000ea20000300800 */
[----:B------:R-:W-:Y:S01]  /*7c60*/  LOP3.LUT R38, R25, R26, RZ, 0xfc, !PT ;  /* 0x0000001a19267212 */ /* 0x000fe200078efcff */
[----:B------:R-:W-:Y:S01]  /*7c70*/  UISETP.GT.U32.AND UP0, UPT, UR11, 0x9, UPT ;  /* 0x000000090b00788c */ /* 0x000fe2000bf04070 */
[----:B------:R-:W-:-:S02]  /*7c80*/  LOP3.LUT R24, R2, 0x3, RZ, 0xc0, !PT ;  /* 0x0000000302187812 */ /* 0x000fc400078ec0ff */
[----:B------:R1:W5:Y:S01]  /*7c90*/  LDL.LU R2, [R1+0x188] ;  /* 0x0001880001027983 */ /* 0x0003620000300800 */
[C---:B0-----:R-:W-:Y:S01]  /*7ca0*/  ISETP.GE.AND P0, PT, R43.reuse, R28, PT ;  /* 0x0000001c2b00720c */ /* 0x041fe20003f06270 */
[----:B------:R-:W-:Y:S01]  /*7cb0*/  UISETP.LT.U32.AND UP0, UPT, UR10, 0xa, UP0 ;  /* 0x0000000a0a00788c */ /* 0x000fe20008701070 */
[----:B------:R-:W-:Y:S01]  /*7cc0*/  LOP3.LUT R32, R43, 0x6, R32, 0xf8, !PT ;  /* 0x000000062b207812 */ /* 0x000fe200078ef820 */
[----:B------:R-:W-:Y:S02]  /*7cd0*/  UIMAD UR5, UR12, UR18, URZ ;  /* 0x000000120c0572a4 */ /* 0x000fe4000f8e023f */
[----:B------:R-:W-:Y:S01]  /*7ce0*/  IMAD.U32 R27, RZ, RZ, UR18 ;  /* 0x00000012ff1b7e24 */ /* 0x000fe2000f8e00ff */
[----:B------:R-:W-:Y:S01]  /*7cf0*/  UIMAD.WIDE.U32 UR16, UR11, -0x33333333, URZ ;  /* 0xcccccccd0b1078a5 */ /* 0x000fe2000f8e003f */
[----:B------:R-:W-:Y:S01]  /*7d00*/  SHF.R.S32.HI R33, RZ, 0x1f, R32 ;  /* 0x0000001fff217819 */ /* 0x000fe20000011420 */
[----:B------:R-:W-:Y:S01]  /*7d10*/  USEL UR15, URZ, 0x1, !UP0 ;  /* 0x000000013f0f7887 */ /* 0x000fe2000c000000 */
[----:B------:R-:W-:Y:S01]  /*7d20*/  IMAD R24, R24, -0x2, R28 ;  /* 0xfffffffe18187824 */ /* 0x000fe200078e021c */
[----:B------:R-:W-:-:S02]  /*7d30*/  UIMAD UR6, UR14, UR19, UR5 ;  /* 0x000000130e0672a4 */ /* 0x000fc4000f8e0205 */
[----:B------:R-:W-:Y:S01]  /*7d40*/  USHF.R.U32.HI UR16, URZ, 0x3, UR17 ;  /* 0x000000033f107899 */ /* 0x000fe20008011611 */
[----:B------:R-:W-:Y:S01]  /*7d50*/  IMAD.WIDE.U32 R26, R27, UR14, R32 ;  /* 0x0000000e1b1a7c25 */ /* 0x000fe2000f8e0020 */
[----:B------:R-:W-:Y:S02]  /*7d60*/  ULOP3.LUT UR4, UR4, UR15, URZ, 0x3c, !UPT ;  /* 0x0000000f04047292 */ /* 0x000fe4000f8e3c3f */
[----:B------:R-:W-:Y:S01]  /*7d70*/  UIMAD UR5, UR16, -0xa, UR11 ;  /* 0xfffffff6100578a4 */ /* 0x000fe2000f8e020b */
[----:B------:R-:W-:Y:S01]  /*7d80*/  VIADD R27, R27, UR6 ;  /* 0x000000061b1b7c36 */ /* 0x000fe20008000000 */
[----:B------:R-:W-:Y:S01]  /*7d90*/  @UP1 ULOP3.LUT UR4, UR4, 0x1, UR16, 0x78, !UPT ;  /* 0x0000000104041892 */ /* 0x000fe2000f8e7810 */
[C---:B--2---:R-:W-:Y:S02]  /*7da0*/  IMAD R25, R0.reuse, 0xc0, RZ ;  /* 0x000000c000197824 */ /* 0x044fe400078e02ff */
[----:B------:R-:W-:Y:S02]  /*7db0*/  IMAD.WIDE R38, R0, 0xc0, R38 ;  /* 0x000000c000267825 */ /* 0x000fe400078e0226 */
[----:B------:R1:W5:Y:S01]  /*7dc0*/  LDL.LU R0, [R1+0x184] ;  /* 0x0001840001007983 */ /* 0x0003620000300800 */
[----:B------:R-:W-:-:S02]  /*7dd0*/  ISETP.GE.OR P0, PT, R25, UR20, P0 ;  /* 0x0000001419007c0c */ /* 0x000fc40008706670 */
[----:B------:R-:W-:Y:S01]  /*7de0*/  IADD3 R44, -R25, UR20, R44 ;  /* 0x00000014192c7c10 */ /* 0x000fe2000fffe12c */
[----:B------:R-:W-:Y:S02]  /*7df0*/  IMAD.IADD R43, R24, 0x1, -R43 ;  /* 0x00000001182b7824 */ /* 0x000fe400078e0a2b */
[----:B------:R-:W-:-:S08]  /*7e00*/  IMAD.MOV.U32 R42, RZ, RZ, -0x1 ;  /* 0xffffffffff2a7424 */ /* 0x000fd000078e00ff */
[----:B-1----:R-:W-:Y:S05]  /*7e10*/  @P0 BRA `(.L_x_32) ;  /* 0x000000b800740947 */ /* 0x002fea0003800000 */
[----:B------:R-:W0:Y:S01]  /*7e20*/  LDC.64 R28, c[0x0][0x5c8] ;  /* 0x00017200ff1c7b82 */ /* 0x000e220000000a00 */
[----:B------:R-:W-:Y:S01]  /*7e30*/  ULDC.64 UR16, c[0x0][0x5c0] ;  /* 0x0001700000107ab9 */ /* 0x000fe20000000a00 */
[----:B------:R-:W-:Y:S01]  /*7e40*/  BSSY B0, `(.L_x_32) ;  /* 0x0000b9a000007945 */ /* 0x000fe20003800000 */
[-C--:B0-----:R-:W-:Y:S01]  /*7e50*/  IMAD R24, R39, R28.reuse, RZ ;  /* 0x0000001c27187224 */ /* 0x081fe200078e02ff */
[----:B------:R-:W-:Y:S01]  /*7e60*/  SHF.L.U64.HI R34, R28, 0x3, R29 ;  /* 0x000000031c227819 */ /* 0x000fe2000001021d */
[----:B------:R-:W-:-:S04]  /*7e70*/  IMAD.WIDE.U32 R26, R38, R28, R26 ;  /* 0x0000001c261a7225 */ /* 0x000fc800078e001a */
[----:B------:R-:W-:Y:S01]  /*7e80*/  IMAD R25, R38, R29, R24 ;  /* 0x0000001d26197224 */ /* 0x000fe200078e0218 */
[----:B------:R-:W-:Y:S01]  /*7e90*/  IADD3 R24, P3, R26, UR16, RZ ;  /* 0x000000101a187c10 */ /* 0x000fe2000ff7e0ff */
[C---:B------:R-:W-:Y:S01]  /*7ea0*/  IMAD.SHL.U32 R35, R28.reuse, 0x8, RZ ;  /* 0x000000081c237824 */ /* 0x040fe200078e00ff */
[----:B------:R-:W-:Y:S01]  /*7eb0*/  LEA R30, P2, R28, R26, 0x7 ;  /* 0x0000001a1c1e7211 */ /* 0x000fe200078438ff */
[----:B------:R-:W-:-:S03]  /*7ec0*/  IMAD.IADD R27, R27, 0x1, R25 ;  /* 0x000000011b1b7824 */ /* 0x000fc600078e0219 */
[----:B------:R-:W-:Y:S02]  /*7ed0*/  IADD3 R26, P1, P0, R26, UR16, R35 ;  /* 0x000000101a1a7c10 */ /* 0x000fe4000f83e023 */
[----:B------:R-:W-:Y:S02]  /*7ee0*/  IADD3.X R25, R27, UR17, RZ, P3, !PT ;  /* 0x000000111b197c10 */ /* 0x000fe40009ffe4ff */
[----:B------:R-:W-:Y:S02]  /*7ef0*/  FSETP.NEU.AND P3, PT, RZ, UR8, PT ;  /* 0x00000008ff007c0b */ /* 0x000fe4000bf6d000 */
[----:B------:R-:W-:Y:S02]  /*7f00*/  LEA.HI.X R31, R28, R27, R29, 0x7, P2 ;  /* 0x0000001b1c1f7211 */ /* 0x000fe400010f3c1d */
[C---:B------:R-:W-:Y:S02]  /*7f10*/  IADD3 R28, P2, R30.reuse, UR16, RZ ;  /* 0x000000101e1c7c10 */ /* 0x040fe4000ff5e0ff */
[----:B------:R-:W-:-:S02]  /*7f20*/  IADD3 R30, P5, P6, R30, UR16, R35 ;  /* 0x000000101e1e7c10 */ /* 0x000fc4000febe023 */
[----:B------:R-:W-:Y:S02]  /*7f30*/  IADD3.X R29, R31, UR17, RZ, P2, !PT ;  /* 0x000000111f1d7c10 */ /* 0x000fe400097fe4ff */
[--C-:B------:R-:W-:Y:S02]  /*7f40*/  IADD3.X R27, R27, UR17, R34.reuse, P1, P0 ;  /* 0x000000111b1b7c10 */ /* 0x100fe40008fe0422 */
[----:B------:R-:W-:Y:S01]  /*7f50*/  IADD3.X R31, R31, UR17, R34, P5, P6 ;  /* 0x000000111f1f7c10 */ /* 0x000fe2000afec422 */
[----:B------:R-:W-:Y:S06]  /*7f60*/  @!P3 BRA `(.L_x_33) ;  /* 0x000000880098b947 */ /* 0x000fec0003800000 */
[----:B------:R-:W-:Y:S01]  /*7f70*/  ULDC.64 UR16, c[0x0][0x5b8] ;  /* 0x00016e0000107ab9 */ /* 0x000fe20000000a00 */
[----:B------:R-:W-:Y:S01]  /*7f80*/  ISETP.GE.AND P3, PT, R44, 0x1, PT ;  /* 0x000000012c00780c */ /* 0x000fe20003f66270 */
[----:B------:R-:W-:Y:S02]  /*7f90*/  UIMAD UR6, UR12, UR16, URZ ;  /* 0x000000100c0672a4 */ /* 0x000fe4000f8e023f */
[----:B------:R-:W-:Y:S01]  /*7fa0*/  IMAD.U32 R35, RZ, RZ, UR16 ;  /* 0x00000010ff237e24 */ /* 0x000fe2000f8e00ff */
[----:B------:R-:W-:Y:S01]  /*7fb0*/  BSSY B1, `(.L_x_34) ;  /* 0x0000010000017945 */ /* 0x000fe20003800000 */
[----:B------:R-:W-:Y:S01]  /*7fc0*/  ISETP.LT.OR P1, PT, R43, 0x1, !P3 ;  /* 0x000000012b00780c */ /* 0x000fe20005f21670 */
[----:B------:R-:W-:Y:S02]  /*7fd0*/  UIMAD UR6, UR14, UR17, UR6 ;  /* 0x000000110e0672a4 */ /* 0x000fe4000f8e0206 */
[----:B------:R-:W-:Y:S01]  /*7fe0*/  IMAD.WIDE.U32 R32, R35, UR14, R32 ;  /* 0x0000000e23207c25 */ /* 0x000fe2000f8e0020 */
[----:B------:R-:W-:Y:S01]  /*7ff0*/  PRMT R34, RZ, 0x7610, R34 ;  /* 0x00007610ff227816 */ /* 0x000fe20000000022 */
[----:B------:R-:W-:Y:S01]  /*8000*/  ULDC.64 UR14, c[0x0][0x5b0] ;  /* 0x00016c00000e7ab9 */ /* 0x000fe20000000a00 */
[----:B------:R-:W-:Y:S01]  /*8010*/  ULDC.64 UR16, c[0x0][0x5a8] ;  /* 0x00016a0000107ab9 */ /* 0x000fe20000000a00 */
[----:B------:R-:W-:-:S02]  /*8020*/  IMAD.MOV.U32 R40, RZ, RZ, R32 ;  /* 0x000000ffff287224 */ /* 0x000fc400078e0020 */
[----:B------:R-:W-:Y:S02]  /*8030*/  VIADD R41, R33, UR6 ;  /* 0x0000000621297c36 */ /* 0x000fe40008000000 */
[----:B------:R-:W-:Y:S02]  /*8040*/  IMAD R35, R39, UR14, RZ ;  /* 0x0000000e27237c24 */ /* 0x000fe4000f8e02ff */
[----:B------:R-:W-:-:S04]  /*8050*/  IMAD.WIDE.U32 R32, R38, UR14, R40 ;  /* 0x0000000e26207c25 */ /* 0x000fc8000f8e0028 */
[----:B------:R-:W-:Y:S01]  /*8060*/  IMAD R35, R38, UR15, R35 ;  /* 0x0000000f26237c24 */ /* 0x000fe2000f8e0223 */
[----:B------:R-:W-:-:S04]  /*8070*/  IADD3 R32, P0, R32, UR16, RZ ;  /* 0x0000001020207c10 */ /* 0x000fc8000ff1e0ff */
[----:B------:R-:W-:Y:S01]  /*8080*/  IADD3.X R33, R33, UR17, R35, P0, !PT ;  /* 0x0000001121217c10 */ /* 0x000fe200087fe423 */
[----:B------:R-:W-:Y:S08]  /*8090*/  @P1 BRA `(.L_x_35) ;  /* 0x0000000000041947 */ /* 0x000ff00003800000 */
[----:B------:R0:W5:Y:S02]  /*80a0*/  LDG.E.U8 R34, desc[UR40][R32.64] ;  /* 0x0000002820227981 */ /* 0x000164000c1e1100 */
.L_x_35:
[----:B------:R-:W-:Y:S05]  /*80b0*/  BSYNC B1 ;  /* 0x0000000000017941 */ /* 0x000fea0003800000 */
.L_x_34:
[----:B-----5:R-:W-:Y:S01]  /*80c0*/  LOP3.LUT R34, R34, 0xff, RZ, 0xc0, !PT ;  /* 0x000000ff22227812 */ /* 0x020fe200078ec0ff */
[----:B------:R-:W-:Y:S01]  /*80d0*/  BSSY B1, `(.L_x_36) ;  /* 0x000000b000017945 */ /* 0x000fe20003800000 */
[----:B------:R-:W-:Y:S02]  /*80e0*/  ISETP.LT.OR P0, PT, R43, 0x2, !P3 ;  /* 0x000000022b00780c */ /* 0x000fe40005f01670 */
[----:B------:R-:W-:-:S05]  /*80f0*/  F2FP.F16.E4M3.UNPACK_B R34, R34 ;  /* 0x00000022ff22723e */ /* 0x000fca00020006ff */
[----:B------:R-:W-:-:S05]  /*8100*/  HADD2.F32 R34, -RZ, R34.H0_H0 ;  /* 0x20000022ff227230 */ /* 0x000fca0000004100 */
[----:B------:R-:W-:-:S04]  /*8110*/  FMUL R34, R34, UR8 ;  /* 0x0000000822227c20 */ /* 0x000fc80008400000 */
[----:B------:R-:W-:-:S05]  /*8120*/  FFMA R34, R227, UR13, R34 ;  /* 0x0000000de3227c23 */ /* 0x000fca0008000022 */
[----:B------:R-:W-:Y:S02]  /*8130*/  F2FP.SATFINITE.E4M3.F32.PACK_AB_MERGE_C R35, RZ, R34, RZ ;  /* 0x00000022ff23723e */ /* 0x000fe400048070ff */
[----:B------:R-:W-:-:S03]  /*8140*/  PRMT R34, RZ, 0x7610, R34 ;  /* 0x00007610ff227816 */ /* 0x000fc60000000022 */
[----:B------:R1:W-:Y:S01]  /*8150*/  @!P1 STG.E.U8 desc[UR40][R24.64], R35 ;  /* 0x0000002318009986 */ /* 0x0003e2000c101128 */
[----:B------:R-:W-:Y:S05]  /*8160*/  @P0 BRA `(.L_x_37) ;  /* 0x0000000000040947 */ /* 0x000fea0003800000 */
[----:B------:R2:W5:Y:S02]  /*8170*/  LDG.E.U8 R34, desc[UR40][R32.64+0x1] ;  /* 0x0000012820227981 */ /* 0x000564000c1e1100 */
.L_x_37:
[----:B------:R-:W-:Y:S05]  /*8180*/  BSYNC B1 ;  /* 0x0000000000017941 */ /* 0x000fea0003800000 */
.L_x_36:
[----:B-----5:R-:W-:Y:S01]  /*8190*/  LOP3.LUT R34, R34, 0xff, RZ, 0xc0, !PT ;  /* 0x000000ff22227812 */ /* 0x020fe200078ec0ff */
[----:B------:R-:W-:Y:S01]  /*81a0*/  BSSY B1, `(.L_x_38) ;  /* 0x0000013000017945 */ /* 0x000fe20003800000 */
[----:B------:R-:W-:Y:S02]  /*81b0*/  IADD3 R45, P1, R38, 0x8, RZ ;  /* 0x00000008262d7810 */ /* 0x000fe40007f3e0ff */
[----:B------:R-:W-:Y:S02]  /*81c0*/  F2FP.F16.E4M3.UNPACK_B R34, R34 ;  /* 0x00000022ff22723e */ /* 0x000fe400020006ff */
[----:B------:R-:W-:Y:S01]  /*81d0*/  ISETP.GE.AND P2, PT, R44, 0x9, PT ;  /* 0x000000092c00780c */ /* 0x000fe20003f46270 */
[----:B-1----:R-:W-:Y:S02]  /*81e0*/  IMAD.X R35, RZ, RZ, R39, P1 ;  /* 0x000000ffff237224 */ /* 0x002fe400008e0627 */
[----:B------:R-:W-:Y:S01]  /*81f0*/  HADD2.F32 R34, -RZ, R34.H0_H0 ;  /* 0x20000022ff227230 */ /* 0x000fe20000004100 */
[----:B------:R-:W-:Y:S01]  /*8200*/  ISETP.LT.OR P5, PT, R43, 0x1, !P2 ;  /* 0x000000012b00780c */ /* 0x000fe200057a1670 */
[----:B------:R-:W-:-:S03]  /*8210*/  IMAD R36, R35, UR14, RZ ;  /* 0x0000000e23247c24 */ /* 0x000fc6000f8e02ff */
[----:B------:R-:W-:Y:S01]  /*8220*/  FMUL R37, R34, UR8 ;  /* 0x0000000822257c20 */ /* 0x000fe20008400000 */
[----:B------:R-:W-:-:S04]  /*8230*/  IMAD.WIDE.U32 R34, R45, UR14, R40 ;  /* 0x0000000e2d227c25 */ /* 0x000fc8000f8e0028 */
[----:B------:R-:W-:Y:S01]  /*8240*/  FFMA R37, R226, UR13, R37 ;  /* 0x0000000de2257c23 */ /* 0x000fe20008000025 */
[--C-:B------:R-:W-:Y:S01]  /*8250*/  IMAD R45, R45, UR15, R36.reuse ;  /* 0x0000000f2d2d7c24 */ /* 0x100fe2000f8e0224 */
[----:B------:R-:W-:Y:S02]  /*8260*/  IADD3 R34, P1, R34, UR16, RZ ;  /* 0x0000001022227c10 */ /* 0x000fe4000ff3e0ff */
[----:B------:R-:W-:Y:S02]  /*8270*/  PRMT R36, RZ, 0x7610, R36 ;  /* 0x00007610ff247816 */ /* 0x000fe40000000024 */
[----:B------:R-:W-:Y:S02]  /*8280*/  F2FP.SATFINITE.E4M3.F32.PACK_AB_MERGE_C R37, RZ, R37, RZ ;  /* 0x00000025ff25723e */ /* 0x000fe400048070ff */
[----:B------:R-:W-:-:S03]  /*8290*/  IADD3.X R35, R35, UR17, R45, P1, !PT ;  /* 0x0000001123237c10 */ /* 0x000fc60008ffe42d */
[----:B------:R1:W-:Y:S01]  /*82a0*/  @!P0 STG.E.U8 desc[UR40][R24.64+0x1], R37 ;  /* 0x0000012518008986 */ /* 0x0003e2000c101128 */
[----:B------:R-:W-:Y:S05]  /*82b0*/  @P5 BRA `(.L_x_39) ;  /* 0x0000000000045947 */ /* 0x000fea0003800000 */
[----:B------:R0:W5:Y:S02]  /*82c0*/  LDG.E.U8 R36, desc[UR40][R34.64] ;  /* 0x0000002822247981 */ /* 0x000164000c1e1100 */
.L_x_39:
[----:B------:R-:W-:Y:S05]  /*82d0*/  BSYNC B1 ;  /* 0x0000000000017941 */ /* 0x000fea0003800000 */
.L_x_38:
[----:B-----5:R-:W-:Y:S01]  /*82e0*/  LOP3.LUT R36, R36, 0xff, RZ, 0xc0, !PT ;  /* 0x000000ff24247812 */ /* 0x020fe200078ec0ff */
[----:B------:R-:W-:Y:S01]  /*82f0*/  BSSY B1, `(.L_x_40) ;  /* 0x000000b000017945 */ /* 0x000fe20003800000 */
[----:B------:R-:W-:Y:S02]  /*8300*/  ISETP.LT.OR P0, PT, R43, 0x2, !P2 ;  /* 0x000000022b00780c */ /* 0x000fe40005701670 */
[----:B------:R-:W-:-:S05]  /*8310*/  F2FP.F16.E4M3.UNPACK_B R36, R36 ;  /* 0x00000024ff24723e */ /* 0x000fca00020006ff */
[----:B------:R-:W-:-:S05]  /*8320*/  HADD2.F32 R36, -RZ, R36.H0_H0 ;  /* 0x20000024ff247230 */ /* 0x000fca0000004100 */
[----:B------:R-:W-:-:S04]  /*8330*/  FMUL R36, R36, UR8 ;  /* 0x0000000824247c20 */ /* 0x000fc80008400000 */
[----:B------:R-:W-:-:S05]  /*8340*/  FFMA R36, R225, UR13, R36 ;  /* 0x0000000de1247c23 */ /* 0x000fca0008000024 */
[----:B-1----:R-:W-:Y:S02]  /*8350*/  F2FP.SATFINITE.E4M3.F32.PACK_AB_MERGE_C R37, RZ, R36, RZ ;  /* 0x00000024ff25723e */ /* 0x002fe400048070ff */
[----:B------:R-:W-:-:S03]  /*8360*/  PRMT R36, RZ, 0x7610, R36 ;  /* 0x00007610ff247816 */ /* 0x000fc60000000024 */
[----:B------:R1:W-:Y:S01]  /*8370*/  @!P5 STG.E.U8 desc[UR40][R26.64], R37 ;  /* 0x000000251a00d986 */ /* 0x0003e2000c101128 */
[----:B------:R-:W-:Y:S05]  /*8380*/  @P0 BRA `(.L_x_41) ;  /* 0x0000000000040947 */ /* 0x000fea0003800000 */
[----:B------:R0:W5:Y:S02]  /*8390*/  LDG.E.U8 R36, desc[UR40][R34.64+0x1] ;  /* 0x0000012822247981 */ /* 0x000164000c1e1100 */
.L_x_41:
[----:B------:R-:W-:Y:S05]  /*83a0*/  BSYNC B1 ;  /* 0x0000000000017941 */ /* 0x000fea0003800000 */
.L_x_40:
[----:B-----5:R-:W-:Y:S01]  /*83b0*/  LOP3.LUT R36, R36, 0xff, RZ, 0xc0, !PT ;  /* 0x000000ff24247812 */ /* 0x020fe200078ec0ff */
[----:B------:R-:W-:Y:S01]  /*83c0*/  BSSY B1, `(.L_x_42) ;  /* 0x000000b000017945 */ /* 0x000fe20003800000 */
[----:B------:R-:W-:Y:S02]  /*83d0*/  ISETP.LT.OR P1, PT, R43, 0x9, !P3 ;  /* 0x000000092b00780c */ /* 0x000fe40005f21670 */
[----:B------:R-:W-:-:S05]  /*83e0*/  F2FP.F16.E4M3.UNPACK_B R36, R36 ;  /* 0x00000024ff24723e */ /* 0x000fca00020006ff */
[----:B------:R-:W-:-:S05]  /*83f0*/  HADD2.F32 R36, -RZ, R36.H0_H0 ;  /* 0x20000024ff247230 */ /* 0x000fca0000004100 */
[----:B-1----:R-:W-:Y:S01]  /*8400*/  FMUL R37, R36, UR8 ;  /* 0x0000000824257c20 */ /* 0x002fe20008400000 */
[----:B------:R-:W-:-:S03]  /*8410*/  PRMT R36, RZ, 0x7610, R36 ;  /* 0x00007610ff247816 */ /* 0x000fc60000000024 */
[----:B------:R-:W-:-:S05]  /*8420*/  FFMA R37, R224, UR13, R37 ;  /* 0x0000000de0257c23 */ /* 0x000fca0008000025 */
[----:B------:R-:W-:-:S05]  /*8430*/  F2FP.SATFINITE.E4M3.F32.PACK_AB_MERGE_C R37, RZ, R37, RZ ;  /* 0x00000025ff25723e */ /* 0x000fca00048070ff */
[----:B------:R1:W-:Y:S01]  /*8440*/  @!P0 STG.E.U8 desc[UR40][R26.64+0x1], R37 ;  /* 0x000001251a008986 */ /* 0x0003e2000c101128 */
[----:B------:R-:W-:Y:S05]  /*8450*/  @P1 BRA `(.L_x_43) ;  /* 0x0000000000041947 */ /* 0x000fea0003800000 */
[----:B------:R0:W5:Y:S02]  /*8460*/  LDG.E.U8 R36, desc[UR40][R32.64+0x8] ;  /* 0x0000082820247981 */ /* 0x000164000c1e1100 */
.L_x_43:
[----:B------:R-:W-:Y:S05]  /*8470*/  BSYNC B1 ;  /* 0x0000000000017941 */ /* 0x000fea0003800000 */
.L_x_42:
        /* <DEDUP_REMOVED lines=12> */
.L_x_45:
[----:B------:R-:W-:Y:S05]  /*8540*/  BSYNC B1 ;  /* 0x0000000000017941 */ /* 0x000fea0003800000 */
.L_x_44:
        /* <DEDUP_REMOVED lines=12> */
.L_x_47:
[----:B------:R-:W-:Y:S05]  /*8610*/  BSYNC B1 ;  /* 0x0000000000017941 */ /* 0x000fea0003800000 */
.L_x_46:
        /* <DEDUP_REMOVED lines=12> */
.L_x_49:
[----:B------:R-:W-:Y:S05]  /*86e0*/  BSYNC B1 ;  /* 0x0000000000017941 */ /* 0x000fea0003800000 */
.L_x_48:
        /* <DEDUP_REMOVED lines=12> */
.L_x_51:
[----:B------:R-:W-:Y:S05]  /*87b0*/  BSYNC B1 ;  /* 0x0000000000017941 */ /* 0x000fea0003800000 */
.L_x_50:
        /* <DEDUP_REMOVED lines=12> */
.L_x_53:
[----:B------:R-:W-:Y:S05]  /*8880*/  BSYNC B1 ;  /* 0x0000000000017941 */ /* 0x000fea0003800000 */
.L_x_52:
        /* <DEDUP_REMOVED lines=12> */
.L_x_55:
[----:B------:R-:W-:Y:S05]  /*8950*/  BSYNC B1 ;  /* 0x0000000000017941 */ /* 0x000fea0003800000 */
.L_x_54:
        /* <DEDUP_REMOVED lines=12> */
.L_x_57:
[----:B------:R-:W-:Y:S05]  /*8a20*/  BSYNC B1 ;  /* 0x0000000000017941 */ /* 0x000fea0003800000 */
.L_x_56:
        /* <DEDUP_REMOVED lines=12> */
.L_x_59:
[----:B------:R-:W-:Y:S05]  /*8af0*/  BSYNC B1 ;  /* 0x0000000000017941 */ /* 0x000fea0003800000 */
.L_x_58:
        /* <DEDUP_REMOVED lines=12> */
.L_x_61:
[----:B------:R-:W-:Y:S05]  /*8bc0*/  BSYNC B1 ;  /* 0x0000000000017941 */ /* 0x000fea0003800000 */
.L_x_60:
        /* <DEDUP_REMOVED lines=12> */
.L_x_63:
[----:B------:R-:W-:Y:S05]  /*8c90*/  BSYNC B1 ;  /* 0x0000000000017941 */ /* 0x000fea0003800000 */
.L_x_62:
        /* <DEDUP_REMOVED lines=12> */
.L_x_65:
[----:B------:R-:W-:Y:S05]  /*8d60*/  BSYNC B1 ;  /* 0x0000000000017941 */ /* 0x000fea0003800000 */
.L_x_64:
        /* <DEDUP_REMOVED lines=12> */
[----:B------:R-:W-:Y:S01]  /*8e30*/  IMAD R47, R47, UR15, R46 ;  /* 0x0000000f2f2f7c24 */ /* 0x000fe2000f8e022e */
[----:B------:R-:W-:-:S03]  /*8e40*/  IADD3 R36, P6, R36, UR16, RZ ;  /* 0x0000001024247c10 */ /* 0x000fc6000ffde0ff */
[----:B------:R-:W-:Y:S02]  /*8e50*/  F2FP.SATFINITE.E4M3.F32.PACK_AB_MERGE_C R49, RZ, R45, RZ ;  /* 0x0000002dff31723e */ /* 0x000fe400048070ff */
[----:B------:R-:W-:Y:S02]  /*8e60*/  IADD3.X R37, R37, UR17, R47, P6, !PT ;  /* 0x0000001125257c10 */ /* 0x000fe4000b7fe42f */
[----:B------:R-:W-:Y:S01]  /*8e70*/  PRMT R45, RZ, 0x7610, R45 ;  /* 0x00007610ff2d7816 */ /* 0x000fe2000000002d */
[----:B------:R1:W-:Y:S01]  /*8e80*/  @!P5 STG.E.U8 desc[UR40][R26.64+0x19], R49 ;  /* 0x000019311a00d986 */ /* 0x0003e2000c101128 */
[----:B------:R-:W-:Y:S05]  /*8e90*/  @P0 BRA `(.L_x_67) ;  /* 0x0000000000040947 */ /* 0x000fea0003800000 */
[----:B------:R0:W5:Y:S02]  /*8ea0*/  LDG.E.U8 R45, desc[UR40][R36.64] ;  /* 0x00000028242d7981 */ /* 0x000164000c1e1100 */
.L_x_67:
[----:B------:R-:W-:Y:S05]  /*8eb0*/  BSYNC B1 ;  /* 0x0000000000017941 */ /* 0x000fea0003800000 */
.L_x_66:
[----:B-----5:R-:W-:Y:S01]  /*8ec0*/  LOP3.LUT R45, R45, 0xff, RZ, 0xc0, !PT ;  /* 0x000000ff2d2d7812 */ /* 0x020fe200078ec0ff */
[----:B------:R-:W-:Y:S01]  /*8ed0*/  BSSY B1, `(.L_x_68) ;  /* 0x000000b000017945 */ /* 0x000fe20003800000 */
[----:B------:R-:W-:Y:S02]  /*8ee0*/  ISETP.LT.OR P5, PT, R43, 0x2, !P1 ;  /* 0x000000022b00780c */ /* 0x000fe40004fa1670 */
[----:B------:R-:W-:-:S05]  /*8ef0*/  F2FP.F16.E4M3.UNPACK_B R45, R45 ;  /* 0x0000002dff2d723e */ /* 0x000fca00020006ff */
[----:B------:R-:W-:-:S05]  /*8f00*/  HADD2.F32 R45, -RZ, R45.H0_H0 ;  /* 0x2000002dff2d7230 */ /* 0x000fca0000004100 */
[----:B------:R-:W-:Y:S01]  /*8f10*/  FMUL R46, R45, UR8 ;  /* 0x000000082d2e7c20 */ /* 0x000fe20008400000 */
[----:B------:R-:W-:-:S03]  /*8f20*/  PRMT R45, RZ, 0x7610, R45 ;  /* 0x00007610ff2d7816 */ /* 0x000fc6000000002d */
[----:B------:R-:W-:-:S05]  /*8f30*/  FFMA R46, R211, UR13, R46 ;  /* 0x0000000dd32e7c23 */ /* 0x000fca000800002e */
[----:B------:R-:W-:-:S05]  /*8f40*/  F2FP.SATFINITE.E4M3.F32.PACK_AB_MERGE_C R47, RZ, R46, RZ ;  /* 0x0000002eff2f723e */ /* 0x000fca00048070ff */
[----:B------:R0:W-:Y:S01]  /*8f50*/  @!P0 STG.E.U8 desc[UR40][R28.64], R47 ;  /* 0x0000002f1c008986 */ /* 0x0001e2000c101128 */
[----:B------:R-:W-:Y:S05]  /*8f60*/  @P5 BRA `(.L_x_69) ;  /* 0x0000000000045947 */ /* 0x000fea0003800000 */
[----:B------:R0:W5:Y:S02]  /*8f70*/  LDG.E.U8 R45, desc[UR40][R36.64+0x1] ;  /* 0x00000128242d7981 */ /* 0x000164000c1e1100 */
.L_x_69:
[----:B------:R-:W-:Y:S05]  /*8f80*/  BSYNC B1 ;  /* 0x0000000000017941 */ /* 0x000fea0003800000 */
.L_x_68:
[----:B-----5:R-:W-:Y:S01]  /*8f90*/  LOP3.LUT R45, R45, 0xff, RZ, 0xc0, !PT ;  /* 0x000000ff2d2d7812 */ /* 0x020fe200078ec0ff */
[----:B------:R-:W-:Y:S01]  /*8fa0*/  BSSY B1, `(.L_x_70) ;  /* 0x0000013000017945 */ /* 0x000fe20003800000 */
[----:B0-----:R-:W-:Y:S02]  /*8fb0*/  IADD3 R47, P0, R38, 0x88, RZ ;  /* 0x00000088262f7810 */ /* 0x001fe40007f1e0ff */
[----:B------:R-:W-:-:S03]  /*8fc0*/  F2FP.F16.E4M3.UNPACK_B R45, R45 ;  /* 0x0000002dff2d723e */ /* 0x000fc600020006ff */
[----:B------:R-:W-:Y:S01]  /*8fd0*/  IMAD.X R38, RZ, RZ, R39, P0 ;  /* 0x000000ffff267224 */ /* 0x000fe200000e0627 */
[----:B------:R-:W-:Y:S01]  /*8fe0*/  ISETP.GE.AND P0, PT, R44, 0x89, PT ;  /* 0x000000892c00780c */ /* 0x000fe20003f06270 */
[----:B------:R-:W-:Y:S02]  /*8ff0*/  HADD2.F32 R45, -RZ, R45.H0_H0 ;  /* 0x2000002dff2d7230 */ /* 0x000fe40000004100 */
[----:B------:R-:W-:Y:S02]  /*9000*/  IMAD R38, R38, UR14, RZ ;  /* 0x0000000e26267c24 */ /* 0x000fe4000f8e02ff */
[----:B------:R-:W-:-:S04]  /*9010*/  IMAD.WIDE.U32 R40, R47, UR14, R40 ;  /* 0x0000000e2f287c25 */ /* 0x000fc8000f8e0028 */
[----:B------:R-:W-:Y:S01]  /*9020*/  FMUL R45, R45, UR8 ;  /* 0x000000082d2d7c20 */ /* 0x000fe20008400000 */
[----:B------:R-:W-:-:S03]  /*9030*/  IMAD R47, R47, UR15, R38 ;  /* 0x0000000f2f2f7c24 */ /* 0x000fc6000f8e0226 */
[----:B------:R-:W-:Y:S01]  /*9040*/  FFMA R45, R210, UR13, R45 ;  /* 0x0000000dd22d7c23 */ /* 0x000fe2000800002d */
[----:B------:R-:W-:Y:S02]  /*9050*/  IADD3 R38, P6, R40, UR16, RZ ;  /* 0x0000001028267c10 */ /* 0x000fe4000ffde0ff */
[----:B------:R-:W-:Y:S02]  /*9060*/  PRMT R40, RZ, 0x7610, R40 ;  /* 0x00007610ff287816 */ /* 0x000fe40000000028 */
[----:B------:R-:W-:Y:S02]  /*9070*/  F2FP.SATFINITE.E4M3.F32.PACK_AB_MERGE_C R45, RZ, R45, RZ ;  /* 0x0000002dff2d723e */ /* 0x000fe400048070ff */
[----:B------:R-:W-:-:S03]  /*9080*/  IADD3.X R39, R41, UR17, R47, P6, !PT ;  /* 0x0000001129277c10 */ /* 0x000fc6000b7fe42f */
[----:B------:R0:W-:Y:S01]  /*9090*/  @!P5 STG.E.U8 desc[UR40][R28.64+0x1], R45 ;  /* 0x0000012d1c00d986 */ /* 0x0001e2000c101128 */
[----:B------:R-:W-:-:S13]  /*90a0*/  ISETP.LT.OR P5, PT, R43, 0x1, !P0 ;  /* 0x000000012b00780c */ /* 0x000fda00047a1670 */
[----:B0-----:R-:W-:Y:S05]  /*90b0*/  @P5 BRA `(.L_x_71) ;  /* 0x0000000000045947 */ /* 0x001fea0003800000 */
[----:B------:R0:W5:Y:S02]  /*90c0*/  LDG.E.U8 R40, desc[UR40][R38.64] ;  /* 0x0000002826287981 */ /* 0x000164000c1e1100 */
.L_x_71:
[----:B------:R-:W-:Y:S05]  /*90d0*/  BSYNC B1 ;  /* 0x0000000000017941 */ /* 0x000fea0003800000 */
.L_x_70:
        /* <DEDUP_REMOVED lines=12> */
.L_x_73:
[----:B------:R-:W-:Y:S05]  /*91a0*/  BSYNC B1 ;  /* 0x0000000000017941 */ /* 0x000fea0003800000 */
.L_x_72:
[----:B-----5:R-:W-:Y:S01]  /*91b0*/  LOP3.LUT R40, R40, 0xff, RZ, 0xc0, !PT ;  /* 0x000000ff28287812 */ /* 0x020fe200078ec0ff */
[----:B------:R-:W-:Y:S01]  /*91c0*/  BSSY B1, `(.L_x_74) ;  /* 0x000000b000017945 */ /* 0x000fe20003800000 */
[----:B------:R-:W-:Y:S02]  /*91d0*/  ISETP.LT.OR P5, PT, R43, 0x9, !P1 ;  /* 0x000000092b00780c */ /* 0x000fe40004fa1670 */
[----:B------:R-:W-:-:S05]  /*91e0*/  F2FP.F16.E4M3.UNPACK_B R40, R40 ;  /* 0x00000028ff28723e */ /* 0x000fca00020006ff */
[----:B------:R-:W-:-:S05]  /*91f0*/  HADD2.F32 R40, -RZ, R40.H0_H0 ;  /* 0x20000028ff287230 */ /* 0x000fca0000004100 */
[----:B0-----:R-:W-:Y:S01]  /*9200*/  FMUL R41, R40, UR8 ;  /* 0x0000000828297c20 */ /* 0x001fe20008400000 */
[----:B------:R-:W-:-:S03]  /*9210*/  PRMT R40, RZ, 0x7610, R40 ;  /* 0x00007610ff287816 */ /* 0x000fc60000000028 */
[----:B------:R-:W-:-:S05]  /*9220*/  FFMA R41, R208, UR13, R41 ;  /* 0x0000000dd0297c23 */ /* 0x000fca0008000029 */
[----:B------:R-:W-:-:S05]  /*9230*/  F2FP.SATFINITE.E4M3.F32.PACK_AB_MERGE_C R41, RZ, R41, RZ ;  /* 0x00000029ff29723e */ /* 0x000fca00048070ff */
[----:B------:R0:W-:Y:S01]  /*9240*/  @!P6 STG.E.U8 desc[UR40][R30.64+0x1], R41 ;  /* 0x000001291e00e986 */ /* 0x0001e2000c101128 */
[----:B------:R-:W-:Y:S05]  /*9250*/  @P5 BRA `(.L_x_75) ;  /* 0x0000000000045947 */ /* 0x000fea0003800000 */
[----:B------:R0:W5:Y:S02]  /*9260*/  LDG.E.U8 R40, desc[UR40][R36.64+0x8] ;  /* 0x0000082824287981 */ /* 0x000164000c1e1100 */
.L_x_75:
[----:B------:R-:W-:Y:S05]  /*9270*/  BSYNC B1 ;  /* 0x0000000000017941 */ /* 0x000fea0003800000 */
.L_x_74:
[----:B-----5:R-:W-:Y:S01]  /*9280*/  LOP3.LUT R40, R40, 0xff, RZ, 0xc0, !PT ;  /* 0x000000ff28287812 */ /* 0x020fe200078ec0ff */
[----:B------:R-:W-:Y:S01]  /*9290*/  BSSY B1, `(.L_x_76) ;  /* 0x000000b000017945 */ /* 0x000fe20003800000 */
[----:B------:R-:W-:Y:S02]  /*92a0*/  ISETP.LT.OR P6, PT, R43, 0xa, !P1 ;  /* 0x0000000a2b00780c */ /* 0x000fe40004fc1670 */
[----:B------:R-:W-:-:S05]  /*92b0*/  F2FP.F16.E4M3.UNPACK_B R40, R40 ;  /* 0x00000028ff28723e */ /* 0x000fca00020006ff */
[----:B------:R-:W-:-:S05]  /*92c0*/  HADD2.F32 R40, -RZ, R40.H0_H0 ;  /* 0x20000028ff287230 */ /* 0x000fca0000004100 */
[----:B------:R-:W-:-:S04]  /*92d0*/  FMUL R40, R40, UR8 ;  /* 0x0000000828287c20 */ /* 0x000fc80008400000 */
[----:B------:R-:W-:-:S05]  /*92e0*/  FFMA R40, R207, UR13, R40 ;  /* 0x0000000dcf287c23 */ /* 0x000fca0008000028 */
[----:B0-----:R-:W-:Y:S02]  /*92f0*/  F2FP.SATFINITE.E4M3.F32.PACK_AB_MERGE_C R41, RZ, R40, RZ ;  /* 0x00000028ff29723e */ /* 0x001fe400048070ff */
[----:B------:R-:W-:-:S03]  /*9300*/  PRMT R40, RZ, 0x7610, R40 ;  /* 0x00007610ff287816 */ /* 0x000fc60000000028 */
[----:B------:R0:W-:Y:S01]  /*9310*/  @!P5 STG.E.U8 desc[UR40][R28.64+0x8], R41 ;  /* 0x000008291c00d986 */ /* 0x0001e2000c101128 */
[----:B------:R-:W-:Y:S05]  /*9320*/  @P6 BRA `(.L_x_77) ;  /* 0x0000000000046947 */ /* 0x000fea0003800000 */
[----:B------:R0:W5:Y:S02]  /*9330*/  LDG.E.U8 R40, desc[UR40][R36.64+0x9] ;  /* 0x0000092824287981 */ /* 0x000164000c1e1100 */
.L_x_77:
[----:B------:R-:W-:Y:S05]  /*9340*/  BSYNC B1 ;  /* 0x0000000000017941 */ /* 0x000fea0003800000 */
.L_x_76:
        /* <DEDUP_REMOVED lines=12> */
.L_x_79:
[----:B------:R-:W-:Y:S05]  /*9410*/  BSYNC B1 ;  /* 0x0000000000017941 */ /* 0x000fea0003800000 */
.L_x_78:
        /* <DEDUP_REMOVED lines=12> */
.L_x_81:
[----:B------:R-:W-:Y:S05]  /*94e0*/  BSYNC B1 ;  /* 0x0000000000017941 */ /* 0x000fea0003800000 */
.L_x_80:
        /* <DEDUP_REMOVED lines=12> */
.L_x_83:
[----:B------:R-:W-:Y:S05]  /*95b0*/  BSYNC B1 ;  /* 0x0000000000017941 */ /* 0x000fea0003800000 */
.L_x_82:
        /* <DEDUP_REMOVED lines=12> */
.L_x_85:
[----:B------:R-:W-:Y:S05]  /*9680*/  BSYNC B1 ;  /* 0x0000000000017941 */ /* 0x000fea0003800000 */
.L_x_84:
        /* <DEDUP_REMOVED lines=12> */
.L_x_87:
[----:B------:R-:W-:Y:S05]  /*9750*/  BSYNC B1 ;  /* 0x0000000000017941 */ /* 0x000fea0003800000 */
.L_x_86:
        /* <DEDUP_REMOVED lines=12> */
.L_x_89:
[----:B------:R-:W-:Y:S05]  /*9820*/  BSYNC B1 ;  /* 0x0000000000017941 */ /* 0x000fea0003800000 */
.L_x_88:
        /* <DEDUP_REMOVED lines=12> */
.L_x_91:
[----:B------:R-:W-:Y:S05]  /*98f0*/  BSYNC B1 ;  /* 0x0000000000017941 */ /* 0x000fea0003800000 */
.L_x_90:
        /* <DEDUP_REMOVED lines=12> */
.L_x_93:
[----:B------:R-:W-:Y:S05]  /*99c0*/  BSYNC B1 ;  /* 0x0000000000017941 */ /* 0x000fea0003800000 */
.L_x_92:
        /* <DEDUP_REMOVED lines=12> */
.L_x_95:
[----:B------:R-:W-:Y:S05]  /*9a90*/  BSYNC B1 ;  /* 0x0000000000017941 */ /* 0x000fea0003800000 */
.L_x_94:
        /* <DEDUP_REMOVED lines=12> */
.L_x_97:
[----:B------:R-:W-:Y:S05]  /*9b60*/  BSYNC B1 ;  /* 0x0000000000017941 */ /* 0x000fea0003800000 */
.L_x_96:
        /* <DEDUP_REMOVED lines=12> */
.L_x_99:
[----:B------:R-:W-:Y:S05]  /*9c30*/  BSYNC B1 ;  /* 0x0000000000017941 */ /* 0x000fea0003800000 */
.L_x_98:
        /* <DEDUP_REMOVED lines=12> */
.L_x_101:
[----:B------:R-:W-:Y:S05]  /*9d00*/  BSYNC B1 ;  /* 0x0000000000017941 */ /* 0x000fea0003800000 */
.L_x_100:
        /* <DEDUP_REMOVED lines=12> */
.L_x_103:
[----:B------:R-:W-:Y:S05]  /*9dd0*/  BSYNC B1 ;  /* 0x0000000000017941 */ /* 0x000fea0003800000 */
.L_x_102:
        /* <DEDUP_REMOVED lines=12> */
.L_x_105:
[----:B------:R-:W-:Y:S05]  /*9ea0*/  BSYNC B1 ;  /* 0x0000000000017941 */ /* 0x000fea0003800000 */
.L_x_104:
        /* <DEDUP_REMOVED lines=12> */
.L_x_107:
[----:B------:R-:W-:Y:S05]  /*9f70*/  BSYNC B1 ;  /* 0x0000000000017941 */ /* 0x000fea0003800000 */
.L_x_106:
        /* <DEDUP_REMOVED lines=12> */
.L_x_109:
[----:B------:R-:W-:Y:S05]  /*a040*/  BSYNC B1 ;  /* 0x0000000000017941 */ /* 0x000fea0003800000 */
.L_x_108:
        /* <DEDUP_REMOVED lines=12> */
.L_x_111:
[----:B------:R-:W-:Y:S05]  /*a110*/  BSYNC B1 ;  /* 0x0000000000017941 */ /* 0x000fea0003800000 */
.L_x_110:
        /* <DEDUP_REMOVED lines=12> */
.L_x_113:
[----:B------:R-:W-:Y:S05]  /*a1e0*/  BSYNC B1 ;  /* 0x0000000000017941 */ /* 0x000fea0003800000 */
.L_x_112:
        /* <DEDUP_REMOVED lines=12> */
.L_x_115:
[----:B------:R-:W-:Y:S05]  /*a2b0*/  BSYNC B1 ;  /* 0x0000000000017941 */ /* 0x000fea0003800000 */
.L_x_114:
        /* <DEDUP_REMOVED lines=12> */
.L_x_117:
[----:B------:R-:W-:Y:S05]  /*a380*/  BSYNC B1 ;  /* 0x0000000000017941 */ /* 0x000fea0003800000 */
.L_x_116:
        /* <DEDUP_REMOVED lines=12> */
.L_x_119:
[----:B------:R-:W-:Y:S05]  /*a450*/  BSYNC B1 ;  /* 0x0000000000017941 */ /* 0x000fea0003800000 */
.L_x_118:
        /* <DEDUP_REMOVED lines=12> */
.L_x_121:
[----:B------:R-:W-:Y:S05]  /*a520*/  BSYNC B1 ;  /* 0x0000000000017941 */ /* 0x000fea0003800000 */
.L_x_120:
        /* <DEDUP_REMOVED lines=12> */
.L_x_123:
[----:B------:R-:W-:Y:S05]  /*a5f0*/  BSYNC B1 ;  /* 0x0000000000017941 */ /* 0x000fea0003800000 */
.L_x_122:
[----:B-----5:R-:W-:Y:S01]  /*a600*/  LOP3.LUT R40, R40, 0xff, RZ, 0xc0, !PT ;  /* 0x000000ff28287812 */ /* 0x020fe200078ec0ff */
[----:B------:R-:W-:Y:S01]  /*a610*/  BSSY B1, `(.L_x_124) ;  /* 0x000000b000017945 */ /* 0x000fe20003800000 */
[----:B------:R-:W-:Y:S02]  /*a620*/  ISETP.LT.OR P6, PT, R43, 0x3a, !P3 ;  /* 0x0000003a2b00780c */ /* 0x000fe40005fc1670 */
[----:B------:R-:W-:-:S05]  /*a630*/  F2FP.F16.E4M3.UNPACK_B R40, R40 ;  /* 0x00000028ff28723e */ /* 0x000fca00020006ff */
[----:B------:R-:W-:-:S05]  /*a640*/  HADD2.F32 R40, -RZ, R40.H0_H0 ;  /* 0x20000028ff287230 */ /* 0x000fca0000004100 */
[----:B------:R-:W-:-:S04]  /*a650*/  FMUL R40, R40, UR8 ;  /* 0x0000000828287c20 */ /* 0x000fc80008400000 */
[----:B------:R-:W-:Y:S01]  /*a660*/  FFMA R40, R23, UR13, R40 ;  /* 0x0000000d17287c23 */ /* 0x000fe20008000028 */
[----:B------:R-:W-:-:S04]  /*a670*/  PRMT R23, RZ, 0x7610, R23 ;  /* 0x00007610ff177816 */ /* 0x000fc80000000017 */
[----:B0-----:R-:W-:-:S05]  /*a680*/  F2FP.SATFINITE.E4M3.F32.PACK_AB_MERGE_C R41, RZ, R40, RZ ;  /* 0x00000028ff29723e */ /* 0x001fca00048070ff */
[----:B------:R0:W-:Y:S01]  /*a690*/  @!P5 STG.E.U8 desc[UR40][R24.64+0x38], R41 ;  /* 0x000038291800d986 */ /* 0x0001e2000c101128 */
[----:B------:R-:W-:Y:S05]  /*a6a0*/  @P6 BRA `(.L_x_125) ;  /* 0x0000000000046947 */ /* 0x000fea0003800000 */
[----:B------:R0:W5:Y:S02]  /*a6b0*/  LDG.E.U8 R23, desc[UR40][R32.64+0x39] ;  /* 0x0000392820177981 */ /* 0x000164000c1e1100 */
.L_x_125:
[----:B------:R-:W-:Y:S05]  /*a6c0*/  BSYNC B1 ;  /* 0x0000000000017941 */ /* 0x000fea0003800000 */
.L_x_124:
        /* <DEDUP_REMOVED lines=8> */
[----:B------:R-:W-:-:S05]  /*a750*/  F2FP.SATFINITE.E4M3.F32.PACK_AB_MERGE_C R23, RZ, R23, RZ ;  /* 0x00000017ff17723e */ /* 0x000fca00048070ff */
[----:B------:R0:W-:Y:S01]  /*a760*/  @!P6 STG.E.U8 desc[UR40][R24.64+0x39], R23 ;  /* 0x000039171800e986 */ /* 0x0001e2000c101128 */
[----:B------:R-:W-:Y:S05]  /*a770*/  @P5 BRA `(.L_x_127) ;  /* 0x0000000000045947 */ /* 0x000fea0003800000 */
[----:B------:R0:W5:Y:S02]  /*a780*/  LDG.E.U8 R22, desc[UR40][R34.64+0x38] ;  /* 0x0000382822167981 */ /* 0x000164000c1e1100 */
.L_x_127:
[----:B------:R-:W-:Y:S05]  /*a790*/  BSYNC B1 ;  /* 0x0000000000017941 */ /* 0x000fea0003800000 */
.L_x_126:
        /* <DEDUP_REMOVED lines=12> */
.L_x_129:
[----:B------:R-:W-:Y:S05]  /*a860*/  BSYNC B1 ;  /* 0x0000000000017941 */ /* 0x000fea0003800000 */
.L_x_128:
        /* <DEDUP_REMOVED lines=12> */
.L_x_131:
[----:B------:R-:W-:Y:S05]  /*a930*/  BSYNC B1 ;  /* 0x0000000000017941 */ /* 0x000fea0003800000 */
.L_x_130:
        /* <DEDUP_REMOVED lines=12> */
.L_x_133:
[----:B------:R-:W-:Y:S05]  /*aa00*/  BSYNC B1 ;  /* 0x0000000000017941 */ /* 0x000fea0003800000 */
.L_x_132:
        /* <DEDUP_REMOVED lines=12> */
.L_x_135:
[----:B------:R-:W-:Y:S05]  /*aad0*/  BSYNC B1 ;  /* 0x0000000000017941 */ /* 0x000fea0003800000 */
.L_x_134:
        /* <DEDUP_REMOVED lines=12> */
.L_x_137:
[----:B------:R-:W-:Y:S05]  /*aba0*/  BSYNC B1 ;  /* 0x0000000000017941 */ /* 0x000fea0003800000 */
.L_x_136:
        /* <DEDUP_REMOVED lines=12> */
.L_x_139:
[----:B------:R-:W-:Y:S05]  /*ac70*/  BSYNC B1 ;  /* 0x0000000000017941 */ /* 0x000fea0003800000 */
.L_x_138:
        /* <DEDUP_REMOVED lines=12> */
.L_x_141:
[----:B------:R-:W-:Y:S05]  /*ad40*/  BSYNC B1 ;  /* 0x0000000000017941 */ /* 0x000fea0003800000 */
.L_x_140:
        /* <DEDUP_REMOVED lines=12> */
.L_x_143:
[----:B------:R-:W-:Y:S05]  /*ae10*/  BSYNC B1 ;  /* 0x0000000000017941 */ /* 0x000fea0003800000 */
.L_x_142:
        /* <DEDUP_REMOVED lines=12> */
.L_x_145:
[----:B------:R-:W-:Y:S05]  /*aee0*/  BSYNC B1 ;  /* 0x0000000000017941 */ /* 0x000fea0003800000 */
.L_x_144:
        /* <DEDUP_REMOVED lines=12> */
.L_x_147:
[----:B------:R-:W-:Y:S05]  /*afb0*/  BSYNC B1 ;  /* 0x0000000000017941 */ /* 0x000fea0003800000 */
.L_x_146:
        /* <DEDUP_REMOVED lines=12> */
.L_x_149:
[----:B------:R-:W-:Y:S05]  /*b080*/  BSYNC B1 ;  /* 0x0000000000017941 */ /* 0x000fea0003800000 */
.L_x_148:
        /* <DEDUP_REMOVED lines=12> */
.L_x_151:
[----:B------:R-:W-:Y:S05]  /*b150*/  BSYNC B1 ;  /* 0x0000000000017941 */ /* 0x000fea0003800000 */
.L_x_150:
        /* <DEDUP_REMOVED lines=12> */
.L_x_153:
[----:B------:R-:W-:Y:S05]  /*b220*/  BSYNC B1 ;  /* 0x0000000000017941 */ /* 0x000fea0003800000 */
.L_x_152:
        /* <DEDUP_REMOVED lines=12> */
.L_x_155:
[----:B------:R-:W-:Y:S05]  /*b2f0*/  BSYNC B1 ;  /* 0x0000000000017941 */ /* 0x000fea0003800000 */
.L_x_154:
        /* <DEDUP_REMOVED lines=12> */
.L_x_157:
[----:B------:R-:W-:Y:S05]  /*b3c0*/  BSYNC B1 ;  /* 0x0000000000017941 */ /* 0x000fea0003800000 */
.L_x_156:
        /* <DEDUP_REMOVED lines=12> */
.L_x_159:
[----:B------:R-:W-:Y:S05]  /*b490*/  BSYNC B1 ;  /* 0x0000000000017941 */ /* 0x000fea0003800000 */
.L_x_158:
        /* <DEDUP_REMOVED lines=12> */
.L_x_161:
[----:B------:R-:W-:Y:S05]  /*b560*/  BSYNC B1 ;  /* 0x0000000000017941 */ /* 0x000fea0003800000 */
.L_x_160:
        /* <DEDUP_REMOVED lines=12> */
.L_x_163:
[----:B------:R-:W-:Y:S05]  /*b630*/  BSYNC B1 ;  /* 0x0000000000017941 */ /* 0x000fea0003800000 */
.L_x_162:
        /* <DEDUP_REMOVED lines=12> */
.L_x_165:
[----:B------:R-:W-:Y:S05]  /*b700*/  BSYNC B1 ;  /* 0x0000000000017941 */ /* 0x000fea0003800000 */
.L_x_164:
        /* <DEDUP_REMOVED lines=12> */
.L_x_167:
[----:B------:R-:W-:Y:S05]  /*b7d0*/  BSYNC B1 ;  /* 0x0000000000017941 */ /* 0x000fea0003800000 */
.L_x_166:
[----:B-----5:R-:W-:Y:S01]  /*b7e0*/  LOP3.LUT R2, R2, 0xff, RZ, 0xc0, !PT ;  /* 0x000000ff02027812 */ /* 0x020fe200078ec0ff */
[----:B------:R-:W-:Y:S01]  /*b7f0*/  BSSY B1, `(.L_x_168) ;  /* 0x000000b000017945 */ /* 0x000fe20003800000 */
[----:B------:R-:W-:Y:S02]  /*b800*/  ISETP.LT.OR P6, PT, R43, 0x42, !P2 ;  /* 0x000000422b00780c */ /* 0x000fe400057c1670 */
[----:B------:R-:W-:-:S05]  /*b810*/  F2FP.F16.E4M3.UNPACK_B R2, R2 ;  /* 0x00000002ff02723e */ /* 0x000fca00020006ff */
[----:B------:R-:W-:-:S05]  /*b820*/  HADD2.F32 R2, -RZ, R2.H0_H0 ;  /* 0x20000002ff027230 */ /* 0x000fca0000004100 */
[----:B0-----:R-:W-:-:S04]  /*b830*/  FMUL R3, R2, UR8 ;  /* 0x0000000802037c20 */ /* 0x001fc80008400000 */
[----:B------:R-:W-:Y:S01]  /*b840*/  FFMA R3, R0, UR13, R3 ;  /* 0x0000000d00037c23 */ /* 0x000fe20008000003 */
[----:B------:R-:W-:-:S04]  /*b850*/  PRMT R0, RZ, 0x7610, R0 ;  /* 0x00007610ff007816 */ /* 0x000fc80000000000 */
[----:B------:R-:W-:-:S05]  /*b860*/  F2FP.SATFINITE.E4M3.F32.PACK_AB_MERGE_C R3, RZ, R3, RZ ;  /* 0x00000003ff03723e */ /* 0x000fca00048070ff */
[----:B------:R0:W-:Y:S01]  /*b870*/  @!P5 STG.E.U8 desc[UR40][R26.64+0x40], R3 ;  /* 0x000040031a00d986 */ /* 0x0001e2000c101128 */
[----:B------:R-:W-:Y:S05]  /*b880*/  @P6 BRA `(.L_x_169) ;  /* 0x0000000000046947 */ /* 0x000fea0003800000 */
[----:B------:R0:W5:Y:S02]  /*b890*/  LDG.E.U8 R0, desc[UR40][R34.64+0x41] ;  /* 0x0000412822007981 */ /* 0x000164000c1e1100 */
.L_x_169:
[----:B------:R-:W-:Y:S05]  /*b8a0*/  BSYNC B1 ;  /* 0x0000000000017941 */ /* 0x000fea0003800000 */
.L_x_168:
[----:B------:R-:W2:Y:S01]  /*b8b0*/  LDL.LU R2, [R1] ;  /* 0x0000000001027983 */ /* 0x000ea20000300800 */
[----:B-----5:R-:W-:Y:S01]  /*b8c0*/  LOP3.LUT R0, R0, 0xff, RZ, 0xc0, !PT ;  /* 0x000000ff00007812 */ /* 0x020fe200078ec0ff */
[----:B------:R-:W-:Y:S01]  /*b8d0*/  BSSY B1, `(.L_x_170) ;  /* 0x000000b000017945 */ /* 0x000fe20003800000 */
[----:B------:R-:W-:Y:S02]  /*b8e0*/  ISETP.LT.OR P5, PT, R43, 0x49, !P3 ;  /* 0x000000492b00780c */ /* 0x000fe40005fa1670 */
[----:B------:R-:W-:-:S05]  /*b8f0*/  F2FP.F16.E4M3.UNPACK_B R0, R0 ;  /* 0x00000000ff00723e */ /* 0x000fca00020006ff */
[----:B------:R-:W-:-:S05]  /*b900*/  HADD2.F32 R0, -RZ, R0.H0_H0 ;  /* 0x20000000ff007230 */ /* 0x000fca0000004100 */
[----:B------:R-:W-:-:S04]  /*b910*/  FMUL R0, R0, UR8 ;  /* 0x0000000800007c20 */ /* 0x000fc80008400000 */
[----:B--2---:R-:W-:-:S05]  /*b920*/  FFMA R0, R2, UR13, R0 ;  /* 0x0000000d02007c23 */ /* 0x004fca0008000000 */
[----:B0-----:R-:W-:Y:S02]  /*b930*/  F2FP.SATFINITE.E4M3.F32.PACK_AB_MERGE_C R3, RZ, R0, RZ ;  /* 0x00000000ff03723e */ /* 0x001fe400048070ff */
[----:B------:R-:W-:-:S03]  /*b940*/  PRMT R0, RZ, 0x7610, R0 ;  /* 0x00007610ff007816 */ /* 0x000fc60000000000 */
[----:B------:R0:W-:Y:S01]  /*b950*/  @!P6 STG.E.U8 desc[UR40][R26.64+0x41], R3 ;  /* 0x000041031a00e986 */ /* 0x0001e2000c101128 */
[----:B------:R-:W-:Y:S05]  /*b960*/  @P5 BRA `(.L_x_171) ;  /* 0x0000000000045947 */ /* 0x000fea0003800000 */
[----:B------:R2:W5:Y:S02]  /*b970*/  LDG.E.U8 R0, desc[UR40][R32.64+0x48] ;  /* 0x0000482820007981 */ /* 0x000564000c1e1100 */
.L_x_171:
[----:B------:R-:W-:Y:S05]  /*b980*/  BSYNC B1 ;  /* 0x0000000000017941 */ /* 0x000fea0003800000 */
.L_x_170:
[----:B------:R-:W3:Y:S01]  /*b990*/  LDL.LU R2, [R1+0x4] ;  /* 0x0000040001027983 */ /* 0x000ee20000300800 */
[----:B-----5:R-:W-:Y:S01]  /*b9a0*/  LOP3.LUT R0, R0, 0xff, RZ, 0xc0, !PT ;  /* 0x000000ff00007812 */ /* 0x020fe200078ec0ff */
[----:B------:R-:W-:Y:S01]  /*b9b0*/  BSSY B1, `(.L_x_172) ;  /* 0x000000b000017945 */ /* 0x000fe20003800000 */
[----:B------:R-:W-:Y:S02]  /*b9c0*/  ISETP.LT.OR P6, PT, R43, 0x4a, !P3 ;  /* 0x0000004a2b00780c */ /* 0x000fe40005fc1670 */
[----:B------:R-:W-:-:S05]  /*b9d0*/  F2FP.F16.E4M3.UNPACK_B R0, R0 ;  /* 0x00000000ff00723e */ /* 0x000fca00020006ff */
[----:B------:R-:W-:-:S05]  /*b9e0*/  HADD2.F32 R0, -RZ, R0.H0_H0 ;  /* 0x20000000ff007230 */ /* 0x000fca0000004100 */
[----:B------:R-:W-:-:S04]  /*b9f0*/  FMUL R0, R0, UR8 ;  /* 0x0000000800007c20 */ /* 0x000fc80008400000 */
[----:B---3--:R-:W-:-:S05]  /*ba00*/  FFMA R0, R2, UR13, R0 ;  /* 0x0000000d02007c23 */ /* 0x008fca0008000000 */
[----:B0-----:R-:W-:Y:S02]  /*ba10*/  F2FP.SATFINITE.E4M3.F32.PACK_AB_MERGE_C R3, RZ, R0, RZ ;  /* 0x00000000ff03723e */ /* 0x001fe400048070ff */
[----:B------:R-:W-:-:S03]  /*ba20*/  PRMT R0, RZ, 0x7610, R0 ;  /* 0x00007610ff007816 */ /* 0x000fc60000000000 */
[----:B------:R0:W-:Y:S01]  /*ba30*/  @!P5 STG.E.U8 desc[UR40][R24.64+0x48], R3 ;  /* 0x000048031800d986 */ /* 0x0001e2000c101128 */
[----:B------:R-:W-:Y:S05]  /*ba40*/  @P6 BRA `(.L_x_173) ;  /* 0x0000000000046947 */ /* 0x000fea0003800000 */
[----:B------:R3:W5:Y:S02]  /*ba50*/  LDG.E.U8 R0, desc[UR40][R32.64+0x49] ;  /* 0x0000492820007981 */ /* 0x000764000c1e1100 */
.L_x_173:
[----:B------:R-:W-:Y:S05]  /*ba60*/  BSYNC B1 ;  /* 0x0000000000017941 */ /* 0x000fea0003800000 */
.L_x_172:
[----:B------:R-:W2:Y:S01]  /*ba70*/  LDL.LU R2, [R1+0x8] ;  /* 0x0000080001027983 */ /* 0x000ea20000300800 */
        /* <DEDUP_REMOVED lines=12> */
.L_x_175:
[----:B------:R-:W-:Y:S05]  /*bb40*/  BSYNC B1 ;  /* 0x0000000000017941 */ /* 0x000fea0003800000 */
.L_x_174:
        /* <DEDUP_REMOVED lines=13> */
.L_x_177:
[----:B------:R-:W-:Y:S05]  /*bc20*/  BSYNC B1 ;  /* 0x0000000000017941 */ /* 0x000fea0003800000 */
.L_x_176:
        /* <DEDUP_REMOVED lines=13> */
.L_x_179:
[----:B------:R-:W-:Y:S05]  /*bd00*/  BSYNC B1 ;  /* 0x0000000000017941 */ /* 0x000fea0003800000 */
.L_x_178:
        /* <DEDUP_REMOVED lines=13> */
.L_x_181:
[----:B------:R-:W-:Y:S05]  /*bde0*/  BSYNC B1 ;  /* 0x0000000000017941 */ /* 0x000fea0003800000 */
.L_x_180:
        /* <DEDUP_REMOVED lines=13> */
.L_x_183:
[----:B------:R-:W-:Y:S05]  /*bec0*/  BSYNC B1 ;  /* 0x0000000000017941 */ /* 0x000fea0003800000 */
.L_x_182:
        /* <DEDUP_REMOVED lines=13> */
.L_x_185:
[----:B------:R-:W-:Y:S05]  /*bfa0*/  BSYNC B1 ;  /* 0x0000000000017941 */ /* 0x000fea0003800000 */
.L_x_184:
        /* <DEDUP_REMOVED lines=13> */
.L_x_187:
[----:B------:R-:W-:Y:S05]  /*c080*/  BSYNC B1 ;  /* 0x0000000000017941 */ /* 0x000fea0003800000 */
.L_x_186:
        /* <DEDUP_REMOVED lines=13> */
.L_x_189:
[----:B------:R-:W-:Y:S05]  /*c160*/  BSYNC B1 ;  /* 0x0000000000017941 */ /* 0x000fea0003800000 */
.L_x_188:
        /* <DEDUP_REMOVED lines=13> */
.L_x_191:
[----:B------:R-:W-:Y:S05]  /*c240*/  BSYNC B1 ;  /* 0x0000000000017941 */ /* 0x000fea0003800000 */
.L_x_190:
        /* <DEDUP_REMOVED lines=13> */
.L_x_193:
[----:B------:R-:W-:Y:S05]  /*c320*/  BSYNC B1 ;  /* 0x0000000000017941 */ /* 0x000fea0003800000 */
.L_x_192:
        /* <DEDUP_REMOVED lines=13> */
.L_x_195:
[----:B------:R-:W-:Y:S05]  /*c400*/  BSYNC B1 ;  /* 0x0000000000017941 */ /* 0x000fea0003800000 */
.L_x_194:
        /* <DEDUP_REMOVED lines=13> */
.L_x_197:
[----:B------:R-:W-:Y:S05]  /*c4e0*/  BSYNC B1 ;  /* 0x0000000000017941 */ /* 0x000fea0003800000 */
.L_x_196:
        /* <DEDUP_REMOVED lines=13> */
.L_x_199:
[----:B------:R-:W-:Y:S05]  /*c5c0*/  BSYNC B1 ;  /* 0x0000000000017941 */ /* 0x000fea0003800000 */
.L_x_198:
        /* <DEDUP_REMOVED lines=13> */
.L_x_201:
[----:B------:R-:W-:Y:S05]  /*c6a0*/  BSYNC B1 ;  /* 0x0000000000017941 */ /* 0x000fea0003800000 */
.L_x_200:
        /* <DEDUP_REMOVED lines=13> */
.L_x_203:
[----:B------:R-:W-:Y:S05]  /*c780*/  BSYNC B1 ;  /* 0x0000000000017941 */ /* 0x000fea0003800000 */
.L_x_202:
        /* <DEDUP_REMOVED lines=13> */
.L_x_205:
[----:B------:R-:W-:Y:S05]  /*c860*/  BSYNC B1 ;  /* 0x0000000000017941 */ /* 0x000fea0003800000 */
.L_x_204:
        /* <DEDUP_REMOVED lines=13> */
.L_x_207:
[----:B------:R-:W-:Y:S05]  /*c940*/  BSYNC B1 ;  /* 0x0000000000017941 */ /* 0x000fea0003800000 */
.L_x_206:
        /* <DEDUP_REMOVED lines=13> */
.L_x_209:
[----:B------:R-:W-:Y:S05]  /*ca20*/  BSYNC B1 ;  /* 0x0000000000017941 */ /* 0x000fea0003800000 */
.L_x_208:
        /* <DEDUP_REMOVED lines=13> */
.L_x_211:
[----:B------:R-:W-:Y:S05]  /*cb00*/  BSYNC B1 ;  /* 0x0000000000017941 */ /* 0x000fea0003800000 */
.L_x_210:
        /* <DEDUP_REMOVED lines=13> */
.L_x_213:
[----:B------:R-:W-:Y:S05]  /*cbe0*/  BSYNC B1 ;  /* 0x0000000000017941 */ /* 0x000fea0003800000 */
.L_x_212:
        /* <DEDUP_REMOVED lines=13> */
.L_x_215:
[----:B------:R-:W-:Y:S05]  /*ccc0*/  BSYNC B1 ;  /* 0x0000000000017941 */ /* 0x000fea0003800000 */
.L_x_214:
        /* <DEDUP_REMOVED lines=13> */
.L_x_217:
[----:B------:R-:W-:Y:S05]  /*cda0*/  BSYNC B1 ;  /* 0x0000000000017941 */ /* 0x000fea0003800000 */
.L_x_216:
        /* <DEDUP_REMOVED lines=13> */
.L_x_219:
[----:B------:R-:W-:Y:S05]  /*ce80*/  BSYNC B1 ;  /* 0x0000000000017941 */ /* 0x000fea0003800000 */
.L_x_218:
        /* <DEDUP_REMOVED lines=13> */
.L_x_221:
[----:B------:R-:W-:Y:S05]  /*cf60*/  BSYNC B1 ;  /* 0x0000000000017941 */ /* 0x000fea0003800000 */
.L_x_220:
        /* <DEDUP_REMOVED lines=13> */
.L_x_223:
[----:B------:R-:W-:Y:S05]  /*d040*/  BSYNC B1 ;  /* 0x0000000000017941 */ /* 0x000fea0003800000 */
.L_x_222:
        /* <DEDUP_REMOVED lines=13> */
.L_x_225:
[----:B------:R-:W-:Y:S05]  /*d120*/  BSYNC B1 ;  /* 0x0000000000017941 */ /* 0x000fea0003800000 */
.L_x_224:
        /* <DEDUP_REMOVED lines=13> */
.L_x_227:
[----:B------:R-:W-:Y:S05]  /*d200*/  BSYNC B1 ;  /* 0x0000000000017941 */ /* 0x000fea0003800000 */
.L_x_226:
        /* <DEDUP_REMOVED lines=13> */
.L_x_229:
[----:B------:R-:W-:Y:S05]  /*d2e0*/  BSYNC B1 ;  /* 0x0000000000017941 */ /* 0x000fea0003800000 */
.L_x_228:
        /* <DEDUP_REMOVED lines=13> */
.L_x_231:
[----:B------:R-:W-:Y:S05]  /*d3c0*/  BSYNC B1 ;  /* 0x0000000000017941 */ /* 0x000fea0003800000 */
.L_x_230:
        /* <DEDUP_REMOVED lines=13> */
.L_x_233:
[----:B------:R-:W-:Y:S05]  /*d4a0*/  BSYNC B1 ;  /* 0x0000000000017941 */ /* 0x000fea0003800000 */
.L_x_232:
        /* <DEDUP_REMOVED lines=13> */
.L_x_235:
[----:B------:R-:W-:Y:S05]  /*d580*/  BSYNC B1 ;  /* 0x0000000000017941 */ /* 0x000fea0003800000 */
.L_x_234:
        /* <DEDUP_REMOVED lines=13> */
.L_x_237:
[----:B------:R-:W-:Y:S05]  /*d660*/  BSYNC B1 ;  /* 0x0000000000017941 */ /* 0x000fea0003800000 */
.L_x_236:
        /* <DEDUP_REMOVED lines=13> */
.L_x_239:
[----:B------:R-:W-:Y:S05]  /*d740*/  BSYNC B1 ;  /* 0x0000000000017941 */ /* 0x000fea0003800000 */
.L_x_238:
        /* <DEDUP_REMOVED lines=13> */
.L_x_241:
[----:B------:R-:W-:Y:S05]  /*d820*/  BSYNC B1 ;  /* 0x0000000000017941 */ /* 0x000fea0003800000 */
.L_x_240:
        /* <DEDUP_REMOVED lines=13> */
.L_x_243:
[----:B------:R-:W-:Y:S05]  /*d900*/  BSYNC B1 ;  /* 0x0000000000017941 */ /* 0x000fea0003800000 */
.L_x_242:
        /* <DEDUP_REMOVED lines=13> */
.L_x_245:
[----:B------:R-:W-:Y:S05]  /*d9e0*/  BSYNC B1 ;  /* 0x0000000000017941 */ /* 0x000fea0003800000 */
.L_x_244:
        /* <DEDUP_REMOVED lines=13> */
.L_x_247:
[----:B------:R-:W-:Y:S05]  /*dac0*/  BSYNC B1 ;  /* 0x0000000000017941 */ /* 0x000fea0003800000 */
.L_x_246:
        /* <DEDUP_REMOVED lines=13> */
.L_x_249:
[----:B------:R-:W-:Y:S05]  /*dba0*/  BSYNC B1 ;  /* 0x0000000000017941 */ /* 0x000fea0003800000 */
.L_x_248:
        /* <DEDUP_REMOVED lines=13> */
.L_x_251:
[----:B------:R-:W-:Y:S05]  /*dc80*/  BSYNC B1 ;  /* 0x0000000000017941 */ /* 0x000fea0003800000 */
.L_x_250:
        /* <DEDUP_REMOVED lines=13> */
.L_x_253:
[----:B------:R-:W-:Y:S05]  /*dd60*/  BSYNC B1 ;  /* 0x0000000000017941 */ /* 0x000fea0003800000 */
.L_x_252:
        /* <DEDUP_REMOVED lines=13> */
.L_x_255:
[----:B------:R-:W-:Y:S05]  /*de40*/  BSYNC B1 ;  /* 0x0000000000017941 */ /* 0x000fea0003800000 */
.L_x_254:
        /* <DEDUP_REMOVED lines=13> */
.L_x_257:
[----:B------:R-:W-:Y:S05]  /*df20*/  BSYNC B1 ;  /* 0x0000000000017941 */ /* 0x000fea0003800000 */
.L_x_256:
        /* <DEDUP_REMOVED lines=13> */
.L_x_259:
[----:B------:R-:W-:Y:S05]  /*e000*/  BSYNC B1 ;  /* 0x0000000000017941 */ /* 0x000fea0003800000 */
.L_x_258:
        /* <DEDUP_REMOVED lines=13> */
.L_x_261:
[----:B------:R-:W-:Y:S05]  /*e0e0*/  BSYNC B1 ;  /* 0x0000000000017941 */ /* 0x000fea0003800000 */
.L_x_260:
        /* <DEDUP_REMOVED lines=13> */
.L_x_263:
[----:B------:R-:W-:Y:S05]  /*e1c0*/  BSYNC B1 ;  /* 0x0000000000017941 */ /* 0x000fea0003800000 */
.L_x_262:
        /* <DEDUP_REMOVED lines=13> */
.L_x_265:
[----:B------:R-:W-:Y:S05]  /*e2a0*/  BSYNC B1 ;  /* 0x0000000000017941 */ /* 0x000fea0003800000 */
.L_x_264:
        /* <DEDUP_REMOVED lines=13> */
.L_x_267:
[----:B------:R-:W-:Y:S05]  /*e380*/  BSYNC B1 ;  /* 0x0000000000017941 */ /* 0x000fea0003800000 */
.L_x_266:
        /* <DEDUP_REMOVED lines=13> */
.L_x_269:
[----:B------:R-:W-:Y:S05]  /*e460*/  BSYNC B1 ;  /* 0x0000000000017941 */ /* 0x000fea0003800000 */
.L_x_268:
        /* <DEDUP_REMOVED lines=13> */
.L_x_271:
[----:B------:R-:W-:Y:S05]  /*e540*/  BSYNC B1 ;  /* 0x0000000000017941 */ /* 0x000fea0003800000 */
.L_x_270:
        /* <DEDUP_REMOVED lines=13> */
.L_x_273:
[----:B------:R-:W-:Y:S05]  /*e620*/  BSYNC B1 ;  /* 0x0000000000017941 */ /* 0x000fea0003800000 */
.L_x_272:
        /* <DEDUP_REMOVED lines=13> */
.L_x_275:
[----:B------:R-:W-:Y:S05]  /*e700*/  BSYNC B1 ;  /* 0x0000000000017941 */ /* 0x000fea0003800000 */
.L_x_274:
        /* <DEDUP_REMOVED lines=13> */
.L_x_277:
[----:B------:R-:W-:Y:S05]  /*e7e0*/  BSYNC B1 ;  /* 0x0000000000017941 */ /* 0x000fea0003800000 */
.L_x_276:
        /* <DEDUP_REMOVED lines=13> */
.L_x_279:
[----:B------:R-:W-:Y:S05]  /*e8c0*/  BSYNC B1 ;  /* 0x0000000000017941 */ /* 0x000fea0003800000 */
.L_x_278:
        /* <DEDUP_REMOVED lines=13> */
.L_x_281:
[----:B------:R-:W-:Y:S05]  /*e9a0*/  BSYNC B1 ;  /* 0x0000000000017941 */ /* 0x000fea0003800000 */
.L_x_280:
        /* <DEDUP_REMOVED lines=13> */
.L_x_283:
[----:B------:R-:W-:Y:S05]  /*ea80*/  BSYNC B1 ;  /* 0x0000000000017941 */ /* 0x000fea0003800000 */
.L_x_282:
        /* <DEDUP_REMOVED lines=13> */
.L_x_285:
[----:B------:R-:W-:Y:S05]  /*eb60*/  BSYNC B1 ;  /* 0x0000000000017941 */ /* 0x000fea0003800000 */
.L_x_284:
        /* <DEDUP_REMOVED lines=13> */
.L_x_287:
[----:B------:R-:W-:Y:S05]  /*ec40*/  BSYNC B1 ;  /* 0x0000000000017941 */ /* 0x000fea0003800000 */
.L_x_286:
        /* <DEDUP_REMOVED lines=13> */
.L_x_289:
[----:B------:R-:W-:Y:S05]  /*ed20*/  BSYNC B1 ;  /* 0x0000000000017941 */ /* 0x000fea0003800000 */
.L_x_288:
        /* <DEDUP_REMOVED lines=13> */
.L_x_291:
[----:B------:R-:W-:Y:S05]  /*ee00*/  BSYNC B1 ;  /* 0x0000000000017941 */ /* 0x000fea0003800000 */
.L_x_290:
        /* <DEDUP_REMOVED lines=13> */
.L_x_293:
[----:B------:R-:W-:Y:S05]  /*eee0*/  BSYNC B1 ;  /* 0x0000000000017941 */ /* 0x000fea0003800000 */
.L_x_292:
        /* <DEDUP_REMOVED lines=13> */
.L_x_295:
[----:B------:R-:W-:Y:S05]  /*efc0*/  BSYNC B1 ;  /* 0x0000000000017941 */ /* 0x000fea0003800000 */
.L_x_294:
        /* <DEDUP_REMOVED lines=13> */
.L_x_297:
[----:B------:R-:W-:Y:S05]  /*f0a0*/  BSYNC B1 ;  /* 0x0000000000017941 */ /* 0x000fea0003800000 */
.L_x_296:
        /* <DEDUP_REMOVED lines=13> */
.L_x_299:
[----:B------:R-:W-:Y:S05]  /*f180*/  BSYNC B1 ;  /* 0x0000000000017941 */ /* 0x000fea0003800000 */
.L_x_298:
        /* <DEDUP_REMOVED lines=13> */
.L_x_301:
[----:B------:R-:W-:Y:S05]  /*f260*/  BSYNC B1 ;  /* 0x0000000000017941 */ /* 0x000fea0003800000 */
.L_x_300:
        /* <DEDUP_REMOVED lines=13> */
.L_x_303:
[----:B------:R-:W-:Y:S05]  /*f340*/  BSYNC B1 ;  /* 0x0000000000017941 */ /* 0x000fea0003800000 */
.L_x_302:
        /* <DEDUP_REMOVED lines=13> */
.L_x_305:
[----:B------:R-:W-:Y:S05]  /*f420*/  BSYNC B1 ;  /* 0x0000000000017941 */ /* 0x000fea0003800000 */
.L_x_304:
        /* <DEDUP_REMOVED lines=13> */
.L_x_307:
[----:B------:R-:W-:Y:S05]  /*f500*/  BSYNC B1 ;  /* 0x0000000000017941 */ /* 0x000fea0003800000 */
.L_x_306:
        /* <DEDUP_REMOVED lines=13> */
.L_x_309:
[----:B------:R-:W-:Y:S05]  /*f5e0*/  BSYNC B1 ;  /* 0x0000000000017941 */ /* 0x000fea0003800000 */
.L_x_308:
        /* <DEDUP_REMOVED lines=13> */
.L_x_311:
[----:B------:R-:W-:Y:S05]  /*f6c0*/  BSYNC B1 ;  /* 0x0000000000017941 */ /* 0x000fea0003800000 */
.L_x_310:
        /* <DEDUP_REMOVED lines=13> */
.L_x_313:
[----:B------:R-:W-:Y:S05]  /*f7a0*/  BSYNC B1 ;  /* 0x0000000000017941 */ /* 0x000fea0003800000 */
.L_x_312:
        /* <DEDUP_REMOVED lines=13> */
.L_x_315:
[----:B------:R-:W-:Y:S05]  /*f880*/  BSYNC B1 ;  /* 0x0000000000017941 */ /* 0x000fea0003800000 */
.L_x_314:
        /* <DEDUP_REMOVED lines=13> */
.L_x_317:
[----:B------:R-:W-:Y:S05]  /*f960*/  BSYNC B1 ;  /* 0x0000000000017941 */ /* 0x000fea0003800000 */
.L_x_316:
        /* <DEDUP_REMOVED lines=13> */
.L_x_319:
[----:B------:R-:W-:Y:S05]  /*fa40*/  BSYNC B1 ;  /* 0x0000000000017941 */ /* 0x000fea0003800000 */
.L_x_318:
        /* <DEDUP_REMOVED lines=13> */
.L_x_321:
[----:B------:R-:W-:Y:S05]  /*fb20*/  BSYNC B1 ;  /* 0x0000000000017941 */ /* 0x000fea0003800000 */
.L_x_320:
        /* <DEDUP_REMOVED lines=13> */
.L_x_323:
[----:B------:R-:W-:Y:S05]  /*fc00*/  BSYNC B1 ;  /* 0x0000000000017941 */ /* 0x000fea0003800000 */
.L_x_322:
        /* <DEDUP_REMOVED lines=13> */
.L_x_325:
[----:B------:R-:W-:Y:S05]  /*fce0*/  BSYNC B1 ;  /* 0x0000000000017941 */ /* 0x000fea0003800000 */
.L_x_324:
        /* <DEDUP_REMOVED lines=13> */
.L_x_327:
[----:B------:R-:W-:Y:S05]  /*fdc0*/  BSYNC B1 ;  /* 0x0000000000017941 */ /* 0x000fea0003800000 */
.L_x_326:
        /* <DEDUP_REMOVED lines=13> */
.L_x_329:
[----:B------:R-:W-:Y:S05]  /*fea0*/  BSYNC B1 ;  /* 0x0000000000017941 */ /* 0x000fea0003800000 */
.L_x_328:
        /* <DEDUP_REMOVED lines=13> */
.L_x_331:
[----:B------:R-:W-:Y:S05]  /*ff80*/  BSYNC B1 ;  /* 0x0000000000017941 */ /* 0x000fea0003800000 */
.L_x_330:
        /* <DEDUP_REMOVED lines=13> */
.L_x_333:
[----:B------:R-:W-:Y:S05]  /*10060*/  BSYNC B1 ;  /* 0x0000000000017941 */ /* 0x000fea0003800000 */
.L_x_332:
        /* <DEDUP_REMOVED lines=13> */
.L_x_335:
[----:B------:R-:W-:Y:S05]  /*10140*/  BSYNC B1 ;  /* 0x0000000000017941 */ /* 0x000fea0003800000 */
.L_x_334:
        /* <DEDUP_REMOVED lines=13> */
.L_x_337:
[----:B------:R-:W-:Y:S05]  /*10220*/  BSYNC B1 ;  /* 0x0000000000017941 */ /* 0x000fea0003800000 */
.L_x_336:
        /* <DEDUP_REMOVED lines=13> */
.L_x_339:
[----:B------:R-:W-:Y:S05]  /*10300*/  BSYNC B1 ;  /* 0x0000000000017941 */ /* 0x000fea0003800000 */
.L_x_338:
        /* <DEDUP_REMOVED lines=13> */
.L_x_341:
[----:B------:R-:W-:Y:S05]  /*103e0*/  BSYNC B1 ;  /* 0x0000000000017941 */ /* 0x000fea0003800000 */
.L_x_340:
        /* <DEDUP_REMOVED lines=13> */
.L_x_343:
[----:B------:R-:W-:Y:S05]  /*104c0*/  BSYNC B1 ;  /* 0x0000000000017941 */ /* 0x000fea0003800000 */
.L_x_342:
        /* <DEDUP_REMOVED lines=13> */
.L_x_345:
[----:B------:R-:W-:Y:S05]  /*105a0*/  BSYNC B1 ;  /* 0x0000000000017941 */ /* 0x000fea0003800000 */
.L_x_344:
        /* <DEDUP_REMOVED lines=13> */
.L_x_347:
[----:B------:R-:W-:Y:S05]  /*10680*/  BSYNC B1 ;  /* 0x0000000000017941 */ /* 0x000fea0003800000 */
.L_x_346:
        /* <DEDUP_REMOVED lines=13> */
.L_x_349:
[----:B------:R-:W-:Y:S05]  /*10760*/  BSYNC B1 ;  /* 0x0000000000017941 */ /* 0x000fea0003800000 */
.L_x_348:
        /* <DEDUP_REMOVED lines=13> */
.L_x_351:
[----:B------:R-:W-:Y:S05]  /*10840*/  BSYNC B1 ;  /* 0x0000000000017941 */ /* 0x000fea0003800000 */
.L_x_350:
        /* <DEDUP_REMOVED lines=13> */
.L_x_353:
[----:B------:R-:W-:Y:S05]  /*10920*/  BSYNC B1 ;  /* 0x0000000000017941 */ /* 0x000fea0003800000 */
.L_x_352:
[----:B------:R-:W-:Y:S05]  /*10930*/  @P0 BRA `(.L_x_354) ;  /* 0x0000002c00a80947 */ /* 0x000fea0003800000 */
[----:B------:R-:W2:Y:S01]  /*10940*/  LDL.LU R2, [R1+0x170] ;  /* 0x0001700001027983 */ /* 0x000ea20000300800 */
[----:B-----5:R-:W-:-:S04]  /*10950*/  LOP3.LUT R0, R0, 0xff, RZ, 0xc0, !PT ;  /* 0x000000ff00007812 */ /* 0x020fc800078ec0ff */
[----:B------:R-:W-:-:S05]  /*10960*/  F2FP.F16.E4M3.UNPACK_B R0, R0 ;  /* 0x00000000ff00723e */ /* 0x000fca00020006ff */
[----:B------:R-:W-:-:S05]  /*10970*/  HADD2.F32 R0, -RZ, R0.H0_H0 ;  /* 0x20000000ff007230 */ /* 0x000fca0000004100 */
[----:B------:R-:W-:-:S04]  /*10980*/  FMUL R0, R0, UR8 ;  /* 0x0000000800007c20 */ /* 0x000fc80008400000 */
[----:B--2---:R-:W-:-:S05]  /*10990*/  FFMA R0, R2, UR13, R0 ;  /* 0x0000000d02007c23 */ /* 0x004fca0008000000 */
[----:B0-----:R-:W-:-:S05]  /*109a0*/  F2FP.SATFINITE.E4M3.F32.PACK_AB_MERGE_C R3, RZ, R0, RZ ;  /* 0x00000000ff03723e */ /* 0x001fca00048070ff */
[----:B------:R0:W-:Y:S01]  /*109b0*/  STG.E.U8 desc[UR40][R30.64+0x99], R3 ;  /* 0x000099031e007986 */ /* 0x0001e2000c101128 */
[----:B------:R-:W-:Y:S05]  /*109c0*/  BRA `(.L_x_354) ;  /* 0x0000002c00847947 */ /* 0x000fea0003800000 */
.L_x_33:
[----:B------:R-:W-:Y:S01]  /*109d0*/  ISETP.GE.AND P3, PT, R44, 0x1, PT ;  /* 0x000000012c00780c */ /* 0x000fe20003f66270 */
[----:B------:R-:W-:Y:S01]  /*109e0*/  FMUL R227, R227, UR13 ;  /* 0x0000000de3e37c20 */ /* 0x000fe20008400000 */
[----:B------:R-:W-:Y:S01]  /*109f0*/  FMUL R226, R226, UR13 ;  /* 0x0000000de2e27c20 */ /* 0x000fe20008400000 */
[----:B------:R-:W-:Y:S02]  /*10a00*/  ISETP.GE.AND P2, PT, R44, 0x9, PT ;  /* 0x000000092c00780c */ /* 0x000fe40003f46270 */
[C---:B------:R-:W-:Y:S02]  /*10a10*/  ISETP.LT.OR P0, PT, R43.reuse, 0x1, !P3 ;  /* 0x000000012b00780c */ /* 0x040fe40005f01670 */
[----:B------:R-:W-:Y:S02]  /*10a20*/  ISETP.LT.OR P6, PT, R43, 0x2, !P3 ;  /* 0x000000022b00780c */ /* 0x000fe40005fc1670 */
[----:B------:R-:W-:Y:S02]  /*10a30*/  F2FP.SATFINITE.E4M3.F32.PACK_AB_MERGE_C R227, RZ, R227, RZ ;  /* 0x000000e3ffe3723e */ /* 0x000fe400048070ff */
[----:B------:R-:W-:-:S02]  /*10a40*/  F2FP.SATFINITE.E4M3.F32.PACK_AB_MERGE_C R33, RZ, R226, RZ ;  /* 0x000000e2ff21723e */ /* 0x000fc400048070ff */
[C---:B------:R-:W-:Y:S02]  /*10a50*/  ISETP.LT.OR P1, PT, R43.reuse, 0x2, !P2 ;  /* 0x000000022b00780c */ /* 0x040fe40005721670 */
[----:B------:R-:W-:-:S03]  /*10a60*/  ISETP.LT.OR P5, PT, R43, 0x9, !P3 ;  /* 0x000000092b00780c */ /* 0x000fc60005fa1670 */
[----:B------:R-:W-:Y:S01]  /*10a70*/  @!P0 STG.E.U8 desc[UR40][R24.64], R227 ;  /* 0x000000e318008986 */ /* 0x000fe2000c101128 */
[----:B------:R-:W-:Y:S01]  /*10a80*/  ISETP.LT.OR P0, PT, R43, 0x1, !P2 ;  /* 0x000000012b00780c */ /* 0x000fe20005701670 */
[----:B------:R-:W-:Y:S01]  /*10a90*/  FMUL R225, R225, UR13 ;  /* 0x0000000de1e17c20 */ /* 0x000fe20008400000 */
[----:B------:R-:W-:Y:S01]  /*10aa0*/  FMUL R224, R224, UR13 ;  /* 0x0000000de0e07c20 */ /* 0x000fe20008400000 */
[----:B------:R-:W-:Y:S01]  /*10ab0*/  FMUL R223, R223, UR13 ;  /* 0x0000000ddfdf7c20 */ /* 0x000fe20008400000 */
[----:B------:R0:W-:Y:S01]  /*10ac0*/  @!P6 STG.E.U8 desc[UR40][R24.64+0x1], R33 ;  /* 0x000001211800e986 */ /* 0x0001e2000c101128 */
[----:B------:R-:W-:Y:S01]  /*10ad0*/  ISETP.LT.OR P6, PT, R43, 0xa, !P3 ;  /* 0x0000000a2b00780c */ /* 0x000fe20005fc1670 */
[----:B------:R-:W-:Y:S01]  /*10ae0*/  FMUL R222, R222, UR13 ;  /* 0x0000000ddede7c20 */ /* 0x000fe20008400000 */
[----:B------:R-:W-:Y:S02]  /*10af0*/  F2FP.SATFINITE.E4M3.F32.PACK_AB_MERGE_C R225, RZ, R225, RZ ;  /* 0x000000e1ffe1723e */ /* 0x000fe400048070ff */
[----:B------:R-:W-:-:S02]  /*10b00*/  F2FP.SATFINITE.E4M3.F32.PACK_AB_MERGE_C R35, RZ, R224, RZ ;  /* 0x000000e0ff23723e */ /* 0x000fc400048070ff */
[----:B------:R-:W-:Y:S01]  /*10b10*/  F2FP.SATFINITE.E4M3.F32.PACK_AB_MERGE_C R223, RZ, R223, RZ ;  /* 0x000000dfffdf723e */ /* 0x000fe200048070ff */
[----:B------:R-:W-:Y:S01]  /*10b20*/  FMUL R221, R221, UR13 ;  /* 0x0000000ddddd7c20 */ /* 0x000fe20008400000 */
[----:B------:R-:W-:Y:S01]  /*10b30*/  @!P0 STG.E.U8 desc[UR40][R26.64], R225 ;  /* 0x000000e11a008986 */ /* 0x000fe2000c101128 */
[----:B------:R-:W-:Y:S02]  /*10b40*/  F2FP.SATFINITE.E4M3.F32.PACK_AB_MERGE_C R37, RZ, R222, RZ ;  /* 0x000000deff25723e */ /* 0x000fe400048070ff */
[C---:B------:R-:W-:Y:S01]  /*10b50*/  ISETP.LT.OR P0, PT, R43.reuse, 0x9, !P2 ;  /* 0x000000092b00780c */ /* 0x040fe20005701670 */
[----:B------:R1:W-:Y:S01]  /*10b60*/  @!P1 STG.E.U8 desc[UR40][R26.64+0x1], R35 ;  /* 0x000001231a009986 */ /* 0x0003e2000c101128 */
[----:B------:R-:W-:-:S03]  /*10b70*/  ISETP.LT.OR P1, PT, R43, 0xa, !P2 ;  /* 0x0000000a2b00780c */ /* 0x000fc60005721670 */
[----:B------:R-:W-:Y:S01]  /*10b80*/  @!P5 STG.E.U8 desc[UR40][R24.64+0x8], R223 ;  /* 0x000008df1800d986 */ /* 0x000fe2000c101128 */
[----:B------:R-:W-:Y:S01]  /*10b90*/  ISETP.LT.OR P5, PT, R43, 0x11, !P3 ;  /* 0x000000112b00780c */ /* 0x000fe20005fa1670 */
[----:B------:R-:W-:Y:S01]  /*10ba0*/  FMUL R220, R220, UR13 ;  /* 0x0000000ddcdc7c20 */ /* 0x000fe20008400000 */
[----:B------:R-:W-:Y:S01]  /*10bb0*/  FMUL R219, R219, UR13 ;  /* 0x0000000ddbdb7c20 */ /* 0x000fe20008400000 */
[----:B------:R-:W-:Y:S01]  /*10bc0*/  @!P6 STG.E.U8 desc[UR40][R24.64+0x9], R37 ;  /* 0x000009251800e986 */ /* 0x000fe2000c101128 */
[----:B------:R-:W-:Y:S01]  /*10bd0*/  ISETP.LT.OR P6, PT, R43, 0x12, !P3 ;  /* 0x000000122b00780c */ /* 0x000fe20005fc1670 */
[----:B------:R-:W-:Y:S01]  /*10be0*/  FMUL R218, R218, UR13 ;  /* 0x0000000ddada7c20 */ /* 0x000fe20008400000 */
[----:B------:R-:W-:Y:S01]  /*10bf0*/  F2FP.SATFINITE.E4M3.F32.PACK_AB_MERGE_C R221, RZ, R221, RZ ;  /* 0x000000ddffdd723e */ /* 0x000fe200048070ff */
[----:B------:R-:W-:Y:S01]  /*10c00*/  FMUL R217, R217, UR13 ;  /* 0x0000000dd9d97c20 */ /* 0x000fe20008400000 */
[----:B0-----:R-:W-:Y:S01]  /*10c10*/  F2FP.SATFINITE.E4M3.F32.PACK_AB_MERGE_C R33, RZ, R220, RZ ;  /* 0x000000dcff21723e */ /* 0x001fe200048070ff */
[----:B------:R-:W-:Y:S01]  /*10c20*/  FMUL R216, R216, UR13 ;  /* 0x0000000dd8d87c20 */ /* 0x000fe20008400000 */
[----:B------:R-:W-:Y:S01]  /*10c30*/  F2FP.SATFINITE.E4M3.F32.PACK_AB_MERGE_C R219, RZ, R219, RZ ;  /* 0x000000dbffdb723e */ /* 0x000fe200048070ff */
[----:B------:R-:W-:Y:S01]  /*10c40*/  @!P0 STG.E.U8 desc[UR40][R26.64+0x8], R221 ;  /* 0x000008dd1a008986 */ /* 0x000fe2000c101128 */
[----:B-1----:R-:W-:-:S03]  /*10c50*/  F2FP.SATFINITE.E4M3.F32.PACK_AB_MERGE_C R35, RZ, R218, RZ ;  /* 0x000000daff23723e */ /* 0x002fc600048070ff */
[----:B------:R0:W-:Y:S01]  /*10c60*/  @!P1 STG.E.U8 desc[UR40][R26.64+0x9], R33 ;  /* 0x000009211a009986 */ /* 0x0001e2000c101128 */
[----:B------:R-:W-:-:S03]  /*10c70*/  ISETP.LT.OR P1, PT, R43, 0x11, !P2 ;  /* 0x000000112b00780c */ /* 0x000fc60005721670 */
[----:B------:R-:W-:Y:S01]  /*10c80*/  @!P5 STG.E.U8 desc[UR40][R24.64+0x10], R219 ;  /* 0x000010db1800d986 */ /* 0x000fe2000c101128 */
[C---:B------:R-:W-:Y:S02]  /*10c90*/  ISETP.LT.OR P5, PT, R43.reuse, 0x12, !P2 ;  /* 0x000000122b00780c */ /* 0x040fe400057a1670 */
[----:B------:R-:W-:Y:S01]  /*10ca0*/  ISETP.LT.OR P0, PT, R43, 0x19, !P3 ;  /* 0x000000192b00780c */ /* 0x000fe20005f01670 */
[----:B------:R-:W-:Y:S01]  /*10cb0*/  @!P6 STG.E.U8 desc[UR40][R24.64+0x11], R35 ;  /* 0x000011231800e986 */ /* 0x000fe2000c101128 */
[----:B------:R-:W-:Y:S01]  /*10cc0*/  FMUL R215, R215, UR13 ;  /* 0x0000000dd7d77c20 */ /* 0x000fe20008400000 */
        /* <DEDUP_REMOVED lines=8> */
[----:B------:R-:W-:-:S03]  /*10d50*/  F2FP.SATFINITE.E4M3.F32.PACK_AB_MERGE_C R37, RZ, R214, RZ ;  /* 0x000000d6ff25723e */ /* 0x000fc600048070ff */
[----:B------:R0:W-:Y:S01]  /*10d60*/  @!P5 STG.E.U8 desc[UR40][R26.64+0x11], R33 ;  /* 0x000011211a00d986 */ /* 0x0001e2000c101128 */
[----:B------:R-:W-:-:S03]  /*10d70*/  ISETP.GE.AND P1, PT, R44, 0x81, PT ;  /* 0x000000812c00780c */ /* 0x000fc60003f26270 */
[----:B------:R-:W-:Y:S01]  /*10d80*/  @!P0 STG.E.U8 desc[UR40][R24.64+0x18], R215 ;  /* 0x000018d718008986 */ /* 0x000fe2000c101128 */
[C---:B------:R-:W-:Y:S02]  /*10d90*/  ISETP.LT.OR P0, PT, R43.reuse, 0x1a, !P2 ;  /* 0x0000001a2b00780c */ /* 0x040fe40005701670 */
[C---:B------:R-:W-:Y:S01]  /*10da0*/  ISETP.LT.OR P5, PT, R43.reuse, 0x19, !P2 ;  /* 0x000000192b00780c */ /* 0x040fe200057a1670 */
[----:B------:R1:W-:Y:S01]  /*10db0*/  @!P6 STG.E.U8 desc[UR40][R24.64+0x19], R37 ;  /* 0x000019251800e986 */ /* 0x0003e2000c101128 */
[----:B------:R-:W-:Y:S01]  /*10dc0*/  ISETP.LT.OR P6, PT, R43, 0x1, !P1 ;  /* 0x000000012b00780c */ /* 0x000fe20004fc1670 */
[----:B------:R-:W-:Y:S01]  /*10dd0*/  FMUL R211, R211, UR13 ;  /* 0x0000000dd3d37c20 */ /* 0x000fe20008400000 */
[----:B0-----:R-:W-:Y:S01]  /*10de0*/  F2FP.SATFINITE.E4M3.F32.PACK_AB_MERGE_C R33, RZ, R212, RZ ;  /* 0x000000d4ff21723e */ /* 0x001fe200048070ff */
[----:B------:R-:W-:Y:S01]  /*10df0*/  FMUL R210, R210, UR13 ;  /* 0x0000000dd2d27c20 */ /* 0x000fe20008400000 */
[----:B------:R-:W-:Y:S01]  /*10e00*/  F2FP.SATFINITE.E4M3.F32.PACK_AB_MERGE_C R213, RZ, R213, RZ ;  /* 0x000000d5ffd5723e */ /* 0x000fe200048070ff */
[----:B------:R-:W-:Y:S01]  /*10e10*/  FMUL R209, R209, UR13 ;  /* 0x0000000dd1d17c20 */ /* 0x000fe20008400000 */
[----:B------:R-:W-:Y:S01]  /*10e20*/  F2FP.SATFINITE.E4M3.F32.PACK_AB_MERGE_C R211, RZ, R211, RZ ;  /* 0x000000d3ffd3723e */ /* 0x000fe200048070ff */
[----:B------:R-:W-:-:S02]  /*10e30*/  FMUL R208, R208, UR13 ;  /* 0x0000000dd0d07c20 */ /* 0x000fc40008400000 */
[----:B------:R0:W-:Y:S01]  /*10e40*/  @!P0 STG.E.U8 desc[UR40][R26.64+0x19], R33 ;  /* 0x000019211a008986 */ /* 0x0001e2000c101128 */
[----:B------:R-:W-:-:S03]  /*10e50*/  ISETP.GE.AND P0, PT, R44, 0x89, PT ;  /* 0x000000892c00780c */ /* 0x000fc60003f06270 */
[----:B------:R-:W-:Y:S01]  /*10e60*/  @!P5 STG.E.U8 desc[UR40][R26.64+0x18], R213 ;  /* 0x000018d51a00d986 */ /* 0x000fe2000c101128 */
[----:B------:R-:W-:-:S03]  /*10e70*/  ISETP.LT.OR P5, PT, R43, 0x2, !P1 ;  /* 0x000000022b00780c */ /* 0x000fc60004fa1670 */
[----:B------:R-:W-:Y:S01]  /*10e80*/  @!P6 STG.E.U8 desc[UR40][R28.64], R211 ;  /* 0x000000d31c00e986 */ /* 0x000fe2000c101128 */
[----:B------:R-:W-:Y:S02]  /*10e90*/  ISETP.LT.OR P6, PT, R43, 0x1, !P0 ;  /* 0x000000012b00780c */ /* 0x000fe400047c1670 */
[----:B------:R-:W-:Y:S01]  /*10ea0*/  F2FP.SATFINITE.E4M3.F32.PACK_AB_MERGE_C R35, RZ, R210, RZ ;  /* 0x000000d2ff23723e */ /* 0x000fe200048070ff */
[----:B------:R-:W-:Y:S01]  /*10eb0*/  FMUL R207, R207, UR13 ;  /* 0x0000000dcfcf7c20 */ /* 0x000fe20008400000 */
[----:B------:R-:W-:Y:S01]  /*10ec0*/  F2FP.SATFINITE.E4M3.F32.PACK_AB_MERGE_C R209, RZ, R209, RZ ;  /* 0x000000d1ffd1723e */ /* 0x000fe200048070ff */
[----:B------:R-:W-:Y:S01]  /*10ed0*/  FMUL R206, R206, UR13 ;  /* 0x0000000dcece7c20 */ /* 0x000fe20008400000 */
[----:B------:R-:W-:Y:S01]  /*10ee0*/  FMUL R205, R205, UR13 ;  /* 0x0000000dcdcd7c20 */ /* 0x000fe20008400000 */
[----:B------:R-:W2:Y:S04]  /*10ef0*/  LDL.LU R227, [R1+0x14] ;  /* 0x0000140001e37983 */ /* 0x000ea80000300800 */
[----:B------:R3:W-:Y:S01]  /*10f00*/  @!P5 STG.E.U8 desc[UR40][R28.64+0x1], R35 ;  /* 0x000001231c00d986 */ /* 0x0007e2000c101128 */
[----:B------:R-:W-:-:S03]  /*10f10*/  ISETP.LT.OR P5, PT, R43, 0x2, !P0 ;  /* 0x000000022b00780c */ /* 0x000fc600047a1670 */
[----:B------:R-:W-:Y:S01]  /*10f20*/  @!P6 STG.E.U8 desc[UR40][R30.64], R209 ;  /* 0x000000d11e00e986 */ /* 0x000fe2000c101128 */
[C---:B------:R-:W-:Y:S02]  /*10f30*/  ISETP.LT.OR P6, PT, R43.reuse, 0x9, !P1 ;  /* 0x000000092b00780c */ /* 0x040fe40004fc1670 */
[----:B-1----:R-:W-:Y:S01]  /*10f40*/  F2FP.SATFINITE.E4M3.F32.PACK_AB_MERGE_C R37, RZ, R208, RZ ;  /* 0x000000d0ff25723e */ /* 0x002fe200048070ff */
[----:B------:R-:W4:Y:S01]  /*10f50*/  LDL.LU R226, [R1+0x10] ;  /* 0x0000100001e27983 */ /* 0x000f220000300800 */
[----:B------:R-:W-:Y:S02]  /*10f60*/  F2FP.SATFINITE.E4M3.F32.PACK_AB_MERGE_C R207, RZ, R207, RZ ;  /* 0x000000cfffcf723e */ /* 0x000fe400048070ff */
[----:B0-----:R-:W-:Y:S01]  /*10f70*/  F2FP.SATFINITE.E4M3.F32.PACK_AB_MERGE_C R33, RZ, R206, RZ ;  /* 0x000000ceff21723e */ /* 0x001fe200048070ff */
[----:B------:R-:W2:Y:S04]  /*10f80*/  LDL.LU R224, [R1+0xc] ;  /* 0x00000c0001e07983 */ /* 0x000ea80000300800 */
[----:B------:R-:W-:Y:S01]  /*10f90*/  @!P5 STG.E.U8 desc[UR40][R30.64+0x1], R37 ;  /* 0x000001251e00d986 */ /* 0x000fe2000c101128 */
[----:B------:R-:W-:-:S03]  /*10fa0*/  ISETP.LT.OR P5, PT, R43, 0xa, !P1 ;  /* 0x0000000a2b00780c */ /* 0x000fc60004fa1670 */
[----:B------:R-:W-:Y:S01]  /*10fb0*/  @!P6 STG.E.U8 desc[UR40][R28.64+0x8], R207 ;  /* 0x000008cf1c00e986 */ /* 0x000fe2000c101128 */
[----:B------:R-:W-:Y:S02]  /*10fc0*/  ISETP.LT.OR P6, PT, R43, 0x9, !P0 ;  /* 0x000000092b00780c */ /* 0x000fe400047c1670 */
[----:B------:R-:W-:Y:S01]  /*10fd0*/  F2FP.SATFINITE.E4M3.F32.PACK_AB_MERGE_C R205, RZ, R205, RZ ;  /* 0x000000cdffcd723e */ /* 0x000fe200048070ff */
[----:B------:R-:W4:Y:S04]  /*10fe0*/  LDL.LU R225, [R1+0x8] ;  /* 0x0000080001e17983 */ /* 0x000f280000300800 */
[----:B------:R-:W2:Y:S04]  /*10ff0*/  LDL.LU R223, [R1] ;  /* 0x0000000001df7983 */ /* 0x000ea80000300800 */
[----:B------:R-:W4:Y:S04]  /*11000*/  LDL.LU R222, [R1+0x18] ;  /* 0x0000180001de7983 */ /* 0x000f280000300800 */
[----:B------:R-:W4:Y:S01]  /*11010*/  LDL.LU R220, [R1+0x4] ;  /* 0x0000040001dc7983 */ /* 0x000f220000300800 */
[----:B------:R-:W-:Y:S01]  /*11020*/  FMUL R204, R204, UR13 ;  /* 0x0000000dcccc7c20 */ /* 0x000fe20008400000 */
[----:B------:R-:W-:Y:S01]  /*11030*/  FMUL R203, R203, UR13 ;  /* 0x0000000dcbcb7c20 */ /* 0x000fe20008400000 */
[----:B------:R-:W-:Y:S01]  /*11040*/  FMUL R202, R202, UR13 ;  /* 0x0000000dcaca7c20 */ /* 0x000fe20008400000 */
[----:B------:R0:W-:Y:S01]  /*11050*/  @!P5 STG.E.U8 desc[UR40][R28.64+0x9], R33 ;  /* 0x000009211c00d986 */ /* 0x0001e2000c101128 */
[----:B------:R-:W-:Y:S01]  /*11060*/  ISETP.LT.OR P5, PT, R43, 0xa, !P0 ;  /* 0x0000000a2b00780c */ /* 0x000fe200047a1670 */
[----:B------:R-:W-:Y:S01]  /*11070*/  FMUL R201, R201, UR13 ;  /* 0x0000000dc9c97c20 */ /* 0x000fe20008400000 */
[----:B---3--:R-:W-:Y:S01]  /*11080*/  F2FP.SATFINITE.E4M3.F32.PACK_AB_MERGE_C R35, RZ, R204, RZ ;  /* 0x000000ccff23723e */ /* 0x008fe200048070ff */
[----:B------:R-:W-:Y:S01]  /*11090*/  @!P6 STG.E.U8 desc[UR40][R30.64+0x8], R205 ;  /* 0x000008cd1e00e986 */ /* 0x000fe2000c101128 */
[----:B------:R-:W-:Y:S01]  /*110a0*/  ISETP.LT.OR P6, PT, R43, 0x11, !P1 ;  /* 0x000000112b00780c */ /* 0x000fe20004fc1670 */
[----:B------:R-:W-:Y:S01]  /*110b0*/  FMUL R200, R200, UR13 ;  /* 0x0000000dc8c87c20 */ /* 0x000fe20008400000 */
[----:B------:R-:W-:Y:S01]  /*110c0*/  F2FP.SATFINITE.E4M3.F32.PACK_AB_MERGE_C R203, RZ, R203, RZ ;  /* 0x000000cbffcb723e */ /* 0x000fe200048070ff */
[----:B------:R-:W-:Y:S01]  /*110d0*/  FMUL R199, R199, UR13 ;  /* 0x0000000dc7c77c20 */ /* 0x000fe20008400000 */
[----:B------:R-:W-:Y:S01]  /*110e0*/  F2FP.SATFINITE.E4M3.F32.PACK_AB_MERGE_C R201, RZ, R201, RZ ;  /* 0x000000c9ffc9723e */ /* 0x000fe200048070ff */
[----:B------:R-:W-:Y:S01]  /*110f0*/  FMUL R198, R198, UR13 ;  /* 0x0000000dc6c67c20 */ /* 0x000fe20008400000 */
[----:B------:R-:W-:Y:S01]  /*11100*/  FMUL R197, R197, UR13 ;  /* 0x0000000dc5c57c20 */ /* 0x000fe20008400000 */
[----:B0-----:R-:W-:Y:S01]  /*11110*/  F2FP.SATFINITE.E4M3.F32.PACK_AB_MERGE_C R33, RZ, R202, RZ ;  /* 0x000000caff21723e */ /* 0x001fe200048070ff */
[----:B------:R-:W-:Y:S01]  /*11120*/  FMUL R196, R196, UR13 ;  /* 0x0000000dc4c47c20 */ /* 0x000fe20008400000 */
[----:B------:R0:W-:Y:S01]  /*11130*/  @!P5 STG.E.U8 desc[UR40][R30.64+0x9], R35 ;  /* 0x000009231e00d986 */ /* 0x0001e2000c101128 */
[----:B------:R-:W-:Y:S01]  /*11140*/  ISETP.LT.OR P5, PT, R43, 0x12, !P1 ;  /* 0x000000122b00780c */ /* 0x000fe20004fa1670 */
[----:B------:R-:W-:Y:S01]  /*11150*/  FMUL R195, R195, UR13 ;  /* 0x0000000dc3c37c20 */ /* 0x000fe20008400000 */
[----:B------:R-:W-:Y:S01]  /*11160*/  F2FP.SATFINITE.E4M3.F32.PACK_AB_MERGE_C R199, RZ, R199, RZ ;  /* 0x000000c7ffc7723e */ /* 0x000fe200048070ff */
        /* <DEDUP_REMOVED lines=76> */
[----:B-----5:R-:W-:Y:S01]  /*11630*/  FMUL R2, R2, UR13 ;  /* 0x0000000d02027c20 */ /* 0x020fe20008400000 */
[----:B------:R-:W-:Y:S01]  /*11640*/  FMUL R0, R0, UR13 ;  /* 0x0000000d00007c20 */ /* 0x000fe20008400000 */
[----:B0-----:R-:W-:-:S02]  /*11650*/  F2FP.SATFINITE.E4M3.F32.PACK_AB_MERGE_C R33, RZ, R190, RZ ;  /* 0x000000beff21723e */ /* 0x001fc400048070ff */
[----:B------:R0:W-:Y:S01]  /*11660*/  @!P5 STG.E.U8 desc[UR40][R26.64+0x21], R35 ;  /* 0x000021231a00d986 */ /* 0x0001e2000c101128 */
[C---:B------:R-:W-:Y:S02]  /*11670*/  ISETP.LT.OR P5, PT, R43.reuse, 0x2a, !P3 ;  /* 0x0000002a2b00780c */ /* 0x040fe40005fa1670 */
[----:B------:R-:W-:Y:S01]  /*11680*/  F2FP.SATFINITE.E4M3.F32.PACK_AB_MERGE_C R3, RZ, R3, RZ ;  /* 0x00000003ff03723e */ /* 0x000fe200048070ff */
[----:B------:R-:W-:Y:S01]  /*11690*/  @!P6 STG.E.U8 desc[UR40][R24.64+0x28], R191 ;  /* 0x000028bf1800e986 */ /* 0x000fe2000c101128 */
[----:B------:R-:W-:Y:S02]  /*116a0*/  ISETP.LT.OR P6, PT, R43, 0x29, !P2 ;  /* 0x000000292b00780c */ /* 0x000fe400057c1670 */
[----:B0-----:R-:W-:-:S07]  /*116b0*/  F2FP.SATFINITE.E4M3.F32.PACK_AB_MERGE_C R35, RZ, R188, RZ ;  /* 0x000000bcff23723e */ /* 0x001fce00048070ff */
[----:B------:R0:W-:Y:S01]  /*116c0*/  @!P5 STG.E.U8 desc[UR40][R24.64+0x29], R33 ;  /* 0x000029211800d986 */ /* 0x0001e2000c101128 */
[----:B------:R-:W-:-:S03]  /*116d0*/  ISETP.LT.OR P5, PT, R43, 0x2a, !P2 ;  /* 0x0000002a2b00780c */ /* 0x000fc600057a1670 */
        /* <DEDUP_REMOVED lines=15> */
[----:B------:R1:W-:Y:S01]  /*117d0*/  @!P6 STG.E.U8 desc[UR40][R24.64+0x38], R23 ;  /* 0x000038171800e986 */ /* 0x0003e2000c101128 */
[----:B------:R-:W-:Y:S02]  /*117e0*/  ISETP.LT.OR P6, PT, R43, 0x39, !P2 ;  /* 0x000000392b00780c */ /* 0x000fe400057c1670 */
[----:B0-----:R-:W-:-:S07]  /*117f0*/  F2FP.SATFINITE.E4M3.F32.PACK_AB_MERGE_C R35, RZ, R20, RZ ;  /* 0x00000014ff23723e */ /* 0x001fce00048070ff */
[----:B------:R-:W-:Y:S01]  /*11800*/  @!P5 STG.E.U8 desc[UR40][R24.64+0x39], R33 ;  /* 0x000039211800d986 */ /* 0x000fe2000c101128 */
[C---:B------:R-:W-:Y:S02]  /*11810*/  ISETP.LT.OR P5, PT, R43.reuse, 0x3a, !P2 ;  /* 0x0000003a2b00780c */ /* 0x040fe400057a1670 */
[----:B-1----:R-:W-:Y:S01]  /*11820*/  F2FP.SATFINITE.E4M3.F32.PACK_AB_MERGE_C R23, RZ, R18, RZ ;  /* 0x00000012ff17723e */ /* 0x002fe200048070ff */
[----:B------:R0:W-:Y:S01]  /*11830*/  @!P6 STG.E.U8 desc[UR40][R26.64+0x38], R21 ;  /* 0x000038151a00e986 */ /* 0x0001e2000c101128 */
[----:B------:R-:W-:-:S09]  /*11840*/  ISETP.LT.OR P6, PT, R43, 0x21, !P1 ;  /* 0x000000212b00780c */ /* 0x000fd20004fc1670 */
[----:B------:R-:W-:Y:S01]  /*11850*/  @!P5 STG.E.U8 desc[UR40][R26.64+0x39], R35 ;  /* 0x000039231a00d986 */ /* 0x000fe2000c101128 */
[C---:B------:R-:W-:Y:S02]  /*11860*/  ISETP.LT.OR P5, PT, R43.reuse, 0x22, !P1 ;  /* 0x000000222b00780c */ /* 0x040fe40004fa1670 */
[----:B0-----:R-:W-:Y:S01]  /*11870*/  F2FP.SATFINITE.E4M3.F32.PACK_AB_MERGE_C R21, RZ, R16, RZ ;  /* 0x00000010ff15723e */ /* 0x001fe200048070ff */
        /* <DEDUP_REMOVED lines=36> */
[----:B------:R-:W-:Y:S01]  /*11ac0*/  ISETP.LT.OR P6, PT, R43, 0x41, !P3 ;  /* 0x000000412b00780c */ /* 0x000fe20005fc1670 */
[----:B--2---:R-:W-:Y:S02]  /*11ad0*/  FMUL R2, R223, UR13 ;  /* 0x0000000ddf027c20 */ /* 0x004fe40008400000 */
[----:B------:R-:W2:Y:S06]  /*11ae0*/  LDL.LU R223, [R1+0x1c] ;  /* 0x00001c0001df7983 */ /* 0x000eac0000300800 */
[----:B------:R1:W-:Y:S01]  /*11af0*/  @!P5 STG.E.U8 desc[UR40][R30.64+0x39], R9 ;  /* 0x000039091e00d986 */ /* 0x0003e2000c101128 */
[----:B------:R-:W-:-:S03]  /*11b00*/  ISETP.LT.OR P5, PT, R43, 0x42, !P3 ;  /* 0x000000422b00780c */ /* 0x000fc60005fa1670 */
[----:B------:R3:W-:Y:S01]  /*11b10*/  @!P6 STG.E.U8 desc[UR40][R24.64+0x40], R3 ;  /* 0x000040031800e986 */ /* 0x0007e2000c101128 */
[----:B------:R-:W-:Y:S02]  /*11b20*/  ISETP.LT.OR P6, PT, R43, 0x41, !P2 ;  /* 0x000000412b00780c */ /* 0x000fe400057c1670 */
[----:B0-----:R-:W-:Y:S01]  /*11b30*/  F2FP.SATFINITE.E4M3.F32.PACK_AB_MERGE_C R5, RZ, R0, RZ ;  /* 0x00000000ff05723e */ /* 0x001fe200048070ff */
[----:B----4-:R-:W-:Y:S02]  /*11b40*/  FMUL R0, R220, UR13 ;  /* 0x0000000ddc007c20 */ /* 0x010fe40008400000 */
[----:B------:R-:W4:Y:S01]  /*11b50*/  LDL.LU R220, [R1+0x20] ;  /* 0x0000200001dc7983 */ /* 0x000f220000300800 */
[----:B-1----:R-:W-:Y:S01]  /*11b60*/  F2FP.SATFINITE.E4M3.F32.PACK_AB_MERGE_C R9, RZ, R2, RZ ;  /* 0x00000002ff09723e */ /* 0x002fe200048070ff */
[----:B------:R-:W-:Y:S02]  /*11b70*/  FMUL R2, R225, UR13 ;  /* 0x0000000de1027c20 */ /* 0x000fe40008400000 */
[----:B------:R0:W-:Y:S01]  /*11b80*/  @!P5 STG.E.U8 desc[UR40][R24.64+0x41], R7 ;  /* 0x000041071800d986 */ /* 0x0001e2000c101128 */
[----:B------:R-:W-:-:S02]  /*11b90*/  ISETP.LT.OR P5, PT, R43, 0x42, !P2 ;  /* 0x000000422b00780c */ /* 0x000fc400057a1670 */
[----:B---3--:R-:W-:Y:S01]  /*11ba0*/  F2FP.SATFINITE.E4M3.F32.PACK_AB_MERGE_C R3, RZ, R0, RZ ;  /* 0x00000000ff03723e */ /* 0x008fe200048070ff */
[----:B------:R-:W3:Y:S01]  /*11bb0*/  LDL.LU R225, [R1+0x24] ;  /* 0x0000240001e17983 */ /* 0x000ee20000300800 */
[----:B------:R-:W-:-:S03]  /*11bc0*/  FMUL R0, R224, UR13 ;  /* 0x0000000de0007c20 */ /* 0x000fc60008400000 */
[----:B------:R-:W3:Y:S04]  /*11bd0*/  LDL.LU R224, [R1+0x28] ;  /* 0x0000280001e07983 */ /* 0x000ee80000300800 */
[----:B------:R1:W-:Y:S01]  /*11be0*/  @!P6 STG.E.U8 desc[UR40][R26.64+0x40], R5 ;  /* 0x000040051a00e986 */ /* 0x0003e2000c101128 */
[----:B0-----:R-:W-:Y:S01]  /*11bf0*/  F2FP.SATFINITE.E4M3.F32.PACK_AB_MERGE_C R7, RZ, R2, RZ ;  /* 0x00000002ff07723e */ /* 0x001fe200048070ff */
[----:B------:R-:W-:Y:S02]  /*11c00*/  FMUL R2, R226, UR13 ;  /* 0x0000000de2027c20 */ /* 0x000fe40008400000 */
[----:B------:R-:W3:Y:S01]  /*11c10*/  LDL.LU R226, [R1+0x2c] ;  /* 0x00002c0001e27983 */ /* 0x000ee20000300800 */
[----:B-1----:R-:W-:Y:S01]  /*11c20*/  F2FP.SATFINITE.E4M3.F32.PACK_AB_MERGE_C R5, RZ, R0, RZ ;  /* 0x00000000ff05723e */ /* 0x002fe200048070ff */
[----:B------:R-:W-:-:S02]  /*11c30*/  FMUL R0, R227, UR13 ;  /* 0x0000000de3007c20 */ /* 0x000fc40008400000 */
[----:B------:R-:W3:Y:S01]  /*11c40*/  LDL.LU R227, [R1+0x30] ;  /* 0x0000300001e37983 */ /* 0x000ee20000300800 */
[----:B------:R-:W-:-:S03]  /*11c50*/  ISETP.LT.OR P6, PT, R43, 0x49, !P3 ;  /* 0x000000492b00780c */ /* 0x000fc60005fc1670 */
[----:B------:R0:W-:Y:S01]  /*11c60*/  @!P5 STG.E.U8 desc[UR40][R26.64+0x41], R9 ;  /* 0x000041091a00d986 */ /* 0x0001e2000c101128 */
[----:B------:R-:W-:-:S09]  /*11c70*/  ISETP.LT.OR P5, PT, R43, 0x4a, !P3 ;  /* 0x0000004a2b00780c */ /* 0x000fd20005fa1670 */
[----:B------:R1:W-:Y:S01]  /*11c80*/  @!P6 STG.E.U8 desc[UR40][R24.64+0x48], R3 ;  /* 0x000048031800e986 */ /* 0x0003e2000c101128 */
[----:B------:R-:W-:-:S03]  /*11c90*/  ISETP.LT.OR P6, PT, R43, 0x49, !P2 ;  /* 0x000000492b00780c */ /* 0x000fc600057c1670 */
[----:B------:R1:W-:Y:S01]  /*11ca0*/  @!P5 STG.E.U8 desc[UR40][R24.64+0x49], R7 ;  /* 0x000049071800d986 */ /* 0x0003e2000c101128 */
[C---:B------:R-:W-:Y:S02]  /*11cb0*/  ISETP.LT.OR P5, PT, R43.reuse, 0x4a, !P2 ;  /* 0x0000004a2b00780c */ /* 0x040fe400057a1670 */
[----:B0-----:R-:W-:Y:S01]  /*11cc0*/  F2FP.SATFINITE.E4M3.F32.PACK_AB_MERGE_C R9, RZ, R2, RZ ;  /* 0x00000002ff09723e */ /* 0x001fe200048070ff */
[----:B------:R-:W-:Y:S02]  /*11cd0*/  FMUL R2, R222, UR13 ;  /* 0x0000000dde027c20 */ /* 0x000fe40008400000 */
[----:B------:R-:W3:Y:S04]  /*11ce0*/  LDL.LU R222, [R1+0x34] ;  /* 0x0000340001de7983 */ /* 0x000ee80000300800 */
[----:B------:R0:W-:Y:S01]  /*11cf0*/  @!P6 STG.E.U8 desc[UR40][R26.64+0x48], R5 ;  /* 0x000048051a00e986 */ /* 0x0001e2000c101128 */
[----:B------:R-:W-:-:S03]  /*11d00*/  ISETP.LT.OR P6, PT, R43, 0x51, !P3 ;  /* 0x000000512b00780c */ /* 0x000fc60005fc1670 */
[----:B------:R4:W-:Y:S01]  /*11d10*/  @!P5 STG.E.U8 desc[UR40][R26.64+0x49], R9 ;  /* 0x000049091a00d986 */ /* 0x0009e2000c101128 */
[----:B------:R-:W-:Y:S02]  /*11d20*/  ISETP.LT.OR P5, PT, R43, 0x52, !P3 ;  /* 0x000000522b00780c */ /* 0x000fe40005fa1670 */
[----:B-1----:R-:W-:Y:S02]  /*11d30*/  F2FP.SATFINITE.E4M3.F32.PACK_AB_MERGE_C R3, RZ, R0, RZ ;  /* 0x00000000ff03723e */ /* 0x002fe400048070ff */
[----:B------:R-:W-:-:S05]  /*11d40*/  F2FP.SATFINITE.E4M3.F32.PACK_AB_MERGE_C R7, RZ, R2, RZ ;  /* 0x00000002ff07723e */ /* 0x000fca00048070ff */
[----:B------:R1:W-:Y:S04]  /*11d50*/  @!P6 STG.E.U8 desc[UR40][R24.64+0x50], R3 ;  /* 0x000050031800e986 */ /* 0x0003e8000c101128 */
[----:B------:R1:W-:Y:S01]  /*11d60*/  @!P5 STG.E.U8 desc[UR40][R24.64+0x51], R7 ;  /* 0x000051071800d986 */ /* 0x0003e2000c101128 */
[----:B--2---:R-:W-:-:S03]  /*11d70*/  FMUL R0, R223, UR13 ;  /* 0x0000000ddf007c20 */ /* 0x004fc60008400000 */
[----:B------:R-:W2:Y:S02]  /*11d80*/  LDL.LU R223, [R1+0x38] ;  /* 0x0000380001df7983 */ /* 0x000ea40000300800 */
[----:B0-----:R-:W-:Y:S01]  /*11d90*/  F2FP.SATFINITE.E4M3.F32.PACK_AB_MERGE_C R5, RZ, R0, RZ ;  /* 0x00000000ff05723e */ /* 0x001fe200048070ff */
[----:B----4-:R-:W-:Y:S02]  /*11da0*/  FMUL R2, R220, UR13 ;  /* 0x0000000ddc027c20 */ /* 0x010fe40008400000 */
[----:B------:R-:W4:Y:S03]  /*11db0*/  LDL.LU R220, [R1+0x3c] ;  /* 0x00003c0001dc7983 */ /* 0x000f260000300800 */
[----:B------:R-:W-:Y:S01]  /*11dc0*/  F2FP.SATFINITE.E4M3.F32.PACK_AB_MERGE_C R9, RZ, R2, RZ ;  /* 0x00000002ff09723e */ /* 0x000fe200048070ff */
[----:B---3--:R-:W-:Y:S02]  /*11dd0*/  FMUL R0, R225, UR13 ;  /* 0x0000000de1007c20 */ /* 0x008fe40008400000 */
[----:B------:R-:W3:Y:S01]  /*11de0*/  LDL.LU R225, [R1+0x40] ;  /* 0x0000400001e17983 */ /* 0x000ee20000300800 */
[----:B------:R-:W-:-:S03]  /*11df0*/  FMUL R2, R224, UR13 ;  /* 0x0000000de0027c20 */ /* 0x000fc60008400000 */
[----:B------:R-:W3:Y:S01]  /*11e00*/  LDL.LU R224, [R1+0x44] ;  /* 0x0000440001e07983 */ /* 0x000ee20000300800 */
[----:B-1----:R-:W-:Y:S02]  /*11e10*/  F2FP.SATFINITE.E4M3.F32.PACK_AB_MERGE_C R3, RZ, R0, RZ ;  /* 0x00000000ff03723e */ /* 0x002fe400048070ff */
[----:B------:R-:W-:Y:S01]  /*11e20*/  F2FP.SATFINITE.E4M3.F32.PACK_AB_MERGE_C R7, RZ, R2, RZ ;  /* 0x00000002ff07723e */ /* 0x000fe200048070ff */
[----:B------:R-:W-:Y:S02]  /*11e30*/  FMUL R0, R226, UR13 ;  /* 0x0000000de2007c20 */ /* 0x000fe40008400000 */
[----:B------:R-:W3:Y:S01]  /*11e40*/  LDL.LU R226, [R1+0x48] ;  /* 0x0000480001e27983 */ /* 0x000ee20000300800 */
[----:B------:R-:W-:-:S03]  /*11e50*/  FMUL R2, R227, UR13 ;  /* 0x0000000de3027c20 */ /* 0x000fc60008400000 */
[----:B------:R-:W3:Y:S01]  /*11e60*/  LDL.LU R227, [R1+0x4c] ;  /* 0x00004c0001e37983 */ /* 0x000ee20000300800 */
[C---:B------:R-:W-:Y:S02]  /*11e70*/  ISETP.LT.OR P6, PT, R43.reuse, 0x51, !P2 ;  /* 0x000000512b00780c */ /* 0x040fe400057c1670 */
[----:B------:R-:W-:-:S11]  /*11e80*/  ISETP.LT.OR P5, PT, R43, 0x52, !P2 ;  /* 0x000000522b00780c */ /* 0x000fd600057a1670 */
[----:B------:R0:W-:Y:S01]  /*11e90*/  @!P6 STG.E.U8 desc[UR40][R26.64+0x50], R5 ;  /* 0x000050051a00e986 */ /* 0x0001e2000c101128 */
[----:B------:R-:W-:-:S03]  /*11ea0*/  ISETP.LT.OR P6, PT, R43, 0x59, !P3 ;  /* 0x000000592b00780c */ /* 0x000fc60005fc1670 */
[----:B------:R1:W-:Y:S01]  /*11eb0*/  @!P5 STG.E.U8 desc[UR40][R26.64+0x51], R9 ;  /* 0x000051091a00d986 */ /* 0x0003e2000c101128 */
[----:B------:R-:W-:-:S09]  /*11ec0*/  ISETP.LT.OR P5, PT, R43, 0x5a, !P3 ;  /* 0x0000005a2b00780c */ /* 0x000fd20005fa1670 */
[----:B------:R1:W-:Y:S01]  /*11ed0*/  @!P6 STG.E.U8 desc[UR40][R24.64+0x58], R3 ;  /* 0x000058031800e986 */ /* 0x0003e2000c101128 */
[C---:B------:R-:W-:Y:S02]  /*11ee0*/  ISETP.LT.OR P6, PT, R43.reuse, 0x59, !P2 ;  /* 0x000000592b00780c */ /* 0x040fe400057c1670 */
[----:B0-----:R-:W-:Y:S01]  /*11ef0*/  F2FP.SATFINITE.E4M3.F32.PACK_AB_MERGE_C R5, RZ, R0, RZ ;  /* 0x00000000ff05723e */ /* 0x001fe200048070ff */
[----:B------:R-:W-:Y:S01]  /*11f00*/  FMUL R0, R222, UR13 ;  /* 0x0000000dde007c20 */ /* 0x000fe20008400000 */
[----:B------:R0:W-:Y:S01]  /*11f10*/  @!P5 STG.E.U8 desc[UR40][R24.64+0x59], R7 ;  /* 0x000059071800d986 */ /* 0x0001e2000c101128 */
[----:B------:R-:W-:-:S03]  /*11f20*/  ISETP.LT.OR P5, PT, R43, 0x5a, !P2 ;  /* 0x0000005a2b00780c */ /* 0x000fc600057a1670 */
[----:B------:R-:W3:Y:S01]  /*11f30*/  LDL.LU R222, [R1+0x50] ;  /* 0x0000500001de7983 */ /* 0x000ee20000300800 */
[----:B-1----:R-:W-:-:S04]  /*11f40*/  F2FP.SATFINITE.E4M3.F32.PACK_AB_MERGE_C R9, RZ, R2, RZ ;  /* 0x00000002ff09723e */ /* 0x002fc800048070ff */
[----:B------:R1:W-:Y:S01]  /*11f50*/  @!P6 STG.E.U8 desc[UR40][R26.64+0x58], R5 ;  /* 0x000058051a00e986 */ /* 0x0003e2000c101128 */
[----:B------:R-:W-:Y:S02]  /*11f60*/  ISETP.LT.OR P6, PT, R43, 0x41, !P1 ;  /* 0x000000412b00780c */ /* 0x000fe40004fc1670 */
[----:B------:R-:W-:Y:S02]  /*11f70*/  F2FP.SATFINITE.E4M3.F32.PACK_AB_MERGE_C R3, RZ, R0, RZ ;  /* 0x00000000ff03723e */ /* 0x000fe400048070ff */
[----:B------:R3:W-:Y:S09]  /*11f80*/  @!P5 STG.E.U8 desc[UR40][R26.64+0x59], R9 ;  /* 0x000059091a00d986 */ /* 0x0007f2000c101128 */
[----:B------:R3:W-:Y:S01]  /*11f90*/  @!P6 STG.E.U8 desc[UR40][R28.64+0x40], R3 ;  /* 0x000040031c00e986 */ /* 0x0007e2000c101128 */
[----:B--2---:R-:W-:-:S03]  /*11fa0*/  FMUL R2, R223, UR13 ;  /* 0x0000000ddf027c20 */ /* 0x004fc60008400000 */
[----:B------:R-:W2:Y:S02]  /*11fb0*/  LDL.LU R223, [R1+0x54] ;  /* 0x0000540001df7983 */ /* 0x000ea40000300800 */
[----:B0-----:R-:W-:Y:S01]  /*11fc0*/  F2FP.SATFINITE.E4M3.F32.PACK_AB_MERGE_C R7, RZ, R2, RZ ;  /* 0x00000002ff07723e */ /* 0x001fe200048070ff */
[----:B----4-:R-:W-:Y:S02]  /*11fd0*/  FMUL R0, R220, UR13 ;  /* 0x0000000ddc007c20 */ /* 0x010fe40008400000 */
[----:B------:R-:W4:Y:S03]  /*11fe0*/  LDL.LU R220, [R1+0x58] ;  /* 0x0000580001dc7983 */ /* 0x000f260000300800 */
[----:B-1----:R-:W-:Y:S01]  /*11ff0*/  F2FP.SATFINITE.E4M3.F32.PACK_AB_MERGE_C R5, RZ, R0, RZ ;  /* 0x00000000ff05723e */ /* 0x002fe200048070ff */
[----:B---3--:R-:W-:Y:S02]  /*12000*/  FMUL R2, R225, UR13 ;  /* 0x0000000de1027c20 */ /* 0x008fe40008400000 */
[----:B------:R-:W3:Y:S01]  /*12010*/  LDL.LU R225, [R1+0x5c] ;  /* 0x00005c0001e17983 */ /* 0x000ee20000300800 */
[----:B------:R-:W-:-:S03]  /*12020*/  FMUL R0, R224, UR13 ;  /* 0x0000000de0007c20 */ /* 0x000fc60008400000 */
[----:B------:R-:W3:Y:S01]  /*12030*/  LDL.LU R224, [R1+0x60] ;  /* 0x0000600001e07983 */ /* 0x000ee20000300800 */
[----:B------:R-:W-:Y:S02]  /*12040*/  F2FP.SATFINITE.E4M3.F32.PACK_AB_MERGE_C R9, RZ, R2, RZ ;  /* 0x00000002ff09723e */ /* 0x000fe400048070ff */
        /* <DEDUP_REMOVED lines=14> */
[----:B------:R0:W-:Y:S01]  /*12130*/  @!P6 STG.E.U8 desc[UR40][R28.64+0x48], R3 ;  /* 0x000048031c00e986 */ /* 0x0001e2000c101128 */
[----:B------:R-:W-:Y:S01]  /*12140*/  ISETP.LT.OR P6, PT, R43, 0x49, !P0 ;  /* 0x000000492b00780c */ /* 0x000fe200047c1670 */
[----:B------:R-:W-:Y:S02]  /*12150*/  FMUL R2, R222, UR13 ;  /* 0x0000000dde027c20 */ /* 0x000fe40008400000 */
[----:B------:R-:W3:Y:S01]  /*12160*/  LDL.LU R222, [R1+0x6c] ;  /* 0x00006c0001de7983 */ /* 0x000ee20000300800 */
[----:B-1----:R-:W-:-:S05]  /*12170*/  F2FP.SATFINITE.E4M3.F32.PACK_AB_MERGE_C R5, RZ, R0, RZ ;  /* 0x00000000ff05723e */ /* 0x002fca00048070ff */
[----:B------:R1:W-:Y:S01]  /*12180*/  @!P5 STG.E.U8 desc[UR40][R28.64+0x49], R7 ;  /* 0x000049071c00d986 */ /* 0x0003e2000c101128 */
[----:B------:R-:W-:Y:S02]  /*12190*/  ISETP.LT.OR P5, PT, R43, 0x4a, !P0 ;  /* 0x0000004a2b00780c */ /* 0x000fe400047a1670 */
[----:B------:R-:W-:Y:S01]  /*121a0*/  F2FP.SATFINITE.E4M3.F32.PACK_AB_MERGE_C R9, RZ, R2, RZ ;  /* 0x00000002ff09723e */ /* 0x000fe200048070ff */
[----:B------:R3:W-:Y:S10]  /*121b0*/  @!P6 STG.E.U8 desc[UR40][R30.64+0x48], R5 ;  /* 0x000048051e00e986 */ /* 0x0007f4000c101128 */
        /* <DEDUP_REMOVED lines=212> */
[----:B------:R-:W2:Y:S04]  /*12f00*/  LDL.LU R223, [R1+0x118] ;  /* 0x0001180001df7983 */ /* 0x000ea80000300800 */
[----:B------:R-:W2:Y:S01]  /*12f10*/  LDL.LU R218, [R1+0x11c] ;  /* 0x00011c0001da7983 */ /* 0x000ea20000300800 */
[----:B0-----:R-:W-:Y:S01]  /*12f20*/  F2FP.SATFINITE.E4M3.F32.PACK_AB_MERGE_C R5, RZ, R0, RZ ;  /* 0x00000000ff05723e */ /* 0x001fe200048070ff */
[----:B----4-:R-:W-:-:S05]  /*12f30*/  FMUL R2, R220, UR13 ;  /* 0x0000000ddc027c20 */ /* 0x010fca0008400000 */
[----:B-1----:R-:W-:Y:S01]  /*12f40*/  F2FP.SATFINITE.E4M3.F32.PACK_AB_MERGE_C R9, RZ, R2, RZ ;  /* 0x00000002ff09723e */ /* 0x002fe200048070ff */
[----:B---3--:R-:W-:Y:S02]  /*12f50*/  FMUL R0, R225, UR13 ;  /* 0x0000000de1007c20 */ /* 0x008fe40008400000 */
[----:B------:R-:W3:Y:S01]  /*12f60*/  LDL.LU R225, [R1+0x120] ;  /* 0x0001200001e17983 */ /* 0x000ee20000300800 */
[----:B------:R-:W-:-:S03]  /*12f70*/  FMUL R2, R224, UR13 ;  /* 0x0000000de0027c20 */ /* 0x000fc60008400000 */
[----:B------:R-:W4:Y:S01]  /*12f80*/  LDL.LU R224, [R1+0x124] ;  /* 0x0001240001e07983 */ /* 0x000f220000300800 */
[----:B------:R-:W-:Y:S02]  /*12f90*/  F2FP.SATFINITE.E4M3.F32.PACK_AB_MERGE_C R3, RZ, R0, RZ ;  /* 0x00000000ff03723e */ /* 0x000fe400048070ff */
[----:B------:R-:W-:Y:S01]  /*12fa0*/  F2FP.SATFINITE.E4M3.F32.PACK_AB_MERGE_C R7, RZ, R2, RZ ;  /* 0x00000002ff07723e */ /* 0x000fe200048070ff */
[----:B------:R-:W-:Y:S02]  /*12fb0*/  FMUL R0, R226, UR13 ;  /* 0x0000000de2007c20 */ /* 0x000fe40008400000 */
[----:B------:R-:W4:Y:S01]  /*12fc0*/  LDL.LU R226, [R1+0x128] ;  /* 0x0001280001e27983 */ /* 0x000f220000300800 */
[----:B------:R-:W-:-:S03]  /*12fd0*/  FMUL R2, R227, UR13 ;  /* 0x0000000de3027c20 */ /* 0x000fc60008400000 */
[----:B------:R-:W4:Y:S01]  /*12fe0*/  LDL.LU R227, [R1+0x12c] ;  /* 0x00012c0001e37983 */ /* 0x000f220000300800 */
[C---:B------:R-:W-:Y:S02]  /*12ff0*/  ISETP.LT.OR P5, PT, R43.reuse, 0x82, !P2 ;  /* 0x000000822b00780c */ /* 0x040fe400057a1670 */
[C---:B------:R-:W-:Y:S01]  /*13000*/  ISETP.LT.OR P6, PT, R43.reuse, 0x81, !P2 ;  /* 0x000000812b00780c */ /* 0x040fe200057c1670 */
[----:B------:R-:W4:Y:S04]  /*13010*/  LDL.LU R221, [R1+0x130] ;  /* 0x0001300001dd7983 */ /* 0x000f280000300800 */
[----:B------:R-:W4:Y:S06]  /*13020*/  LDL.LU R220, [R1+0x134] ;  /* 0x0001340001dc7983 */ /* 0x000f2c0000300800 */
[----:B------:R0:W-:Y:S01]  /*13030*/  @!P5 STG.E.U8 desc[UR40][R26.64+0x81], R9 ;  /* 0x000081091a00d986 */ /* 0x0001e2000c101128 */
[----:B------:R-:W-:-:S03]  /*13040*/  ISETP.LT.OR P5, PT, R43, 0x8a, !P3 ;  /* 0x0000008a2b00780c */ /* 0x000fc60005fa1670 */
[----:B------:R1:W-:Y:S01]  /*13050*/  @!P6 STG.E.U8 desc[UR40][R26.64+0x80], R5 ;  /* 0x000080051a00e986 */ /* 0x0003e2000c101128 */
[----:B------:R-:W-:-:S09]  /*13060*/  ISETP.LT.OR P6, PT, R43, 0x89, !P3 ;  /* 0x000000892b00780c */ /* 0x000fd20005fc1670 */
[----:B------:R-:W-:Y:S01]  /*13070*/  @!P5 STG.E.U8 desc[UR40][R24.64+0x89], R7 ;  /* 0x000089071800d986 */ /* 0x000fe2000c101128 */
[C---:B------:R-:W-:Y:S02]  /*13080*/  ISETP.LT.OR P5, PT, R43.reuse, 0x8a, !P2 ;  /* 0x0000008a2b00780c */ /* 0x040fe400057a1670 */
[----:B0-----:R-:W-:Y:S01]  /*13090*/  F2FP.SATFINITE.E4M3.F32.PACK_AB_MERGE_C R9, RZ, R2, RZ ;  /* 0x00000002ff09723e */ /* 0x001fe200048070ff */
[----:B------:R0:W-:Y:S01]  /*130a0*/  @!P6 STG.E.U8 desc[UR40][R24.64+0x88], R3 ;  /* 0x000088031800e986 */ /* 0x0001e2000c101128 */
[C---:B------:R-:W-:Y:S02]  /*130b0*/  ISETP.LT.OR P6, PT, R43.reuse, 0x89, !P2 ;  /* 0x000000892b00780c */ /* 0x040fe400057c1670 */
[----:B-1----:R-:W-:Y:S01]  /*130c0*/  F2FP.SATFINITE.E4M3.F32.PACK_AB_MERGE_C R5, RZ, R0, RZ ;  /* 0x00000000ff05723e */ /* 0x002fe200048070ff */
[----:B------:R-:W-:Y:S02]  /*130d0*/  FMUL R0, R222, UR13 ;  /* 0x0000000dde007c20 */ /* 0x000fe40008400000 */
[----:B------:R-:W4:Y:S04]  /*130e0*/  LDL.LU R222, [R1+0x138] ;  /* 0x0001380001de7983 */ /* 0x000f280000300800 */
[----:B------:R-:W-:Y:S01]  /*130f0*/  @!P5 STG.E.U8 desc[UR40][R26.64+0x89], R9 ;  /* 0x000089091a00d986 */ /* 0x000fe2000c101128 */
[----:B------:R-:W-:-:S02]  /*13100*/  ISETP.LT.OR P5, PT, R43, 0x92, !P3 ;  /* 0x000000922b00780c */ /* 0x000fc40005fa1670 */
[----:B0-----:R-:W-:Y:S01]  /*13110*/  F2FP.SATFINITE.E4M3.F32.PACK_AB_MERGE_C R3, RZ, R0, RZ ;  /* 0x00000000ff03723e */ /* 0x001fe200048070ff */
[----:B------:R0:W-:Y:S01]  /*13120*/  @!P6 STG.E.U8 desc[UR40][R26.64+0x88], R5 ;  /* 0x000088051a00e986 */ /* 0x0001e2000c101128 */
[----:B--2---:R-:W-:-:S03]  /*13130*/  FMUL R2, R223, UR13 ;  /* 0x0000000ddf027c20 */ /* 0x004fc60008400000 */
[----:B------:R-:W2:Y:S01]  /*13140*/  LDL.LU R223, [R1+0x13c] ;  /* 0x00013c0001df7983 */ /* 0x000ea20000300800 */
[----:B------:R-:W-:Y:S01]  /*13150*/  FMUL R0, R218, UR13 ;  /* 0x0000000dda007c20 */ /* 0x000fe20008400000 */
[----:B------:R-:W-:-:S04]  /*13160*/  F2FP.SATFINITE.E4M3.F32.PACK_AB_MERGE_C R7, RZ, R2, RZ ;  /* 0x00000002ff07723e */ /* 0x000fc800048070ff */
[----:B0-----:R-:W-:Y:S01]  /*13170*/  F2FP.SATFINITE.E4M3.F32.PACK_AB_MERGE_C R5, RZ, R0, RZ ;  /* 0x00000000ff05723e */ /* 0x001fe200048070ff */
[----:B------:R0:W-:Y:S01]  /*13180*/  @!P5 STG.E.U8 desc[UR40][R24.64+0x91], R7 ;  /* 0x000091071800d986 */ /* 0x0001e2000c101128 */
[----:B---3--:R-:W-:-:S03]  /*13190*/  FMUL R2, R225, UR13 ;  /* 0x0000000de1027c20 */ /* 0x008fc60008400000 */
[----:B------:R-:W3:Y:S01]  /*131a0*/  LDL.LU R225, [R1+0x140] ;  /* 0x0001400001e17983 */ /* 0x000ee20000300800 */
[----:B----4-:R-:W-:Y:S01]  /*131b0*/  FMUL R0, R224, UR13 ;  /* 0x0000000de0007c20 */ /* 0x010fe20008400000 */
[----:B------:R-:W-:Y:S02]  /*131c0*/  F2FP.SATFINITE.E4M3.F32.PACK_AB_MERGE_C R9, RZ, R2, RZ ;  /* 0x00000002ff09723e */ /* 0x000fe400048070ff */
[----:B------:R-:W4:Y:S02]  /*131d0*/  LDL.LU R224, [R1+0x144] ;  /* 0x0001440001e07983 */ /* 0x000f240000300800 */
[----:B0-----:R-:W-:Y:S01]  /*131e0*/  F2FP.SATFINITE.E4M3.F32.PACK_AB_MERGE_C R7, RZ, R0, RZ ;  /* 0x00000000ff07723e */ /* 0x001fe200048070ff */
[----:B------:R-:W-:Y:S02]  /*131f0*/  FMUL R2, R226, UR13 ;  /* 0x0000000de2027c20 */ /* 0x000fe40008400000 */
[----:B------:R-:W4:Y:S01]  /*13200*/  LDL.LU R226, [R1+0x148] ;  /* 0x0001480001e27983 */ /* 0x000f220000300800 */
[----:B------:R-:W-:-:S03]  /*13210*/  FMUL R0, R227, UR13 ;  /* 0x0000000de3007c20 */ /* 0x000fc60008400000 */
[----:B------:R-:W4:Y:S01]  /*13220*/  LDL.LU R227, [R1+0x14c] ;  /* 0x00014c0001e37983 */ /* 0x000f220000300800 */
[C---:B------:R-:W-:Y:S02]  /*13230*/  ISETP.LT.OR P6, PT, R43.reuse, 0x91, !P3 ;  /* 0x000000912b00780c */ /* 0x040fe40005fc1670 */
[C---:B------:R-:W-:Y:S01]  /*13240*/  ISETP.LT.OR P5, PT, R43.reuse, 0x92, !P2 ;  /* 0x000000922b00780c */ /* 0x040fe200057a1670 */
[----:B------:R-:W4:Y:S10]  /*13250*/  LDL.LU R218, [R1+0x150] ;  /* 0x0001500001da7983 */ /* 0x000f340000300800 */
[----:B------:R-:W-:Y:S01]  /*13260*/  @!P6 STG.E.U8 desc[UR40][R24.64+0x90], R3 ;  /* 0x000090031800e986 */ /* 0x000fe2000c101128 */
[----:B------:R-:W-:-:S02]  /*13270*/  ISETP.LT.OR P6, PT, R43, 0x91, !P2 ;  /* 0x000000912b00780c */ /* 0x000fc400057c1670 */
[----:B------:R-:W-:Y:S01]  /*13280*/  F2FP.SATFINITE.E4M3.F32.PACK_AB_MERGE_C R11, RZ, R2, RZ ;  /* 0x00000002ff0b723e */ /* 0x000fe200048070ff */
[----:B------:R-:W-:Y:S01]  /*13290*/  @!P5 STG.E.U8 desc[UR40][R26.64+0x91], R9 ;  /* 0x000091091a00d986 */ /* 0x000fe2000c101128 */
[----:B------:R-:W-:Y:S01]  /*132a0*/  FMUL R2, R220, UR13 ;  /* 0x0000000ddc027c20 */ /* 0x000fe20008400000 */
[----:B------:R-:W-:-:S08]  /*132b0*/  ISETP.LT.OR P5, PT, R43, 0x99, !P2 ;  /* 0x000000992b00780c */ /* 0x000fd000057a1670 */
[----:B------:R0:W-:Y:S01]  /*132c0*/  @!P6 STG.E.U8 desc[UR40][R26.64+0x90], R5 ;  /* 0x000090051a00e986 */ /* 0x0001e2000c101128 */
[C---:B------:R-:W-:Y:S02]  /*132d0*/  ISETP.LT.OR P6, PT, R43.reuse, 0x99, !P3 ;  /* 0x000000992b00780c */ /* 0x040fe40005fc1670 */
[----:B------:R-:W-:Y:S02]  /*132e0*/  ISETP.LT.OR P3, PT, R43, 0x9a, !P3 ;  /* 0x0000009a2b00780c */ /* 0x000fe40005f61670 */
[----:B0-----:R-:W-:Y:S01]  /*132f0*/  F2FP.SATFINITE.E4M3.F32.PACK_AB_MERGE_C R5, RZ, R0, RZ ;  /* 0x00000000ff05723e */ /* 0x001fe200048070ff */
[----:B------:R-:W-:Y:S02]  /*13300*/  FMUL R0, R221, UR13 ;  /* 0x0000000ddd007c20 */ /* 0x000fe40008400000 */
[----:B------:R-:W4:Y:S04]  /*13310*/  LDL.LU R221, [R1+0x154] ;  /* 0x0001540001dd7983 */ /* 0x000f280000300800 */
[----:B------:R-:W4:Y:S01]  /*13320*/  LDL.LU R220, [R1+0x158] ;  /* 0x0001580001dc7983 */ /* 0x000f220000300800 */
[----:B------:R-:W-:-:S03]  /*13330*/  FMUL R3, R222, UR13 ;  /* 0x0000000dde037c20 */ /* 0x000fc60008400000 */
[----:B------:R0:W-:Y:S04]  /*13340*/  @!P6 STG.E.U8 desc[UR40][R24.64+0x98], R7 ;  /* 0x000098071800e986 */ /* 0x0001e8000c101128 */
[----:B------:R-:W4:Y:S01]  /*13350*/  LDL.LU R222, [R1+0x15c] ;  /* 0x00015c0001de7983 */ /* 0x000f220000300800 */
[----:B------:R-:W-:-:S03]  /*13360*/  F2FP.SATFINITE.E4M3.F32.PACK_AB_MERGE_C R9, RZ, R2, RZ ;  /* 0x00000002ff09723e */ /* 0x000fc600048070ff */
[----:B------:R1:W-:Y:S01]  /*13370*/  @!P3 STG.E.U8 desc[UR40][R24.64+0x99], R11 ;  /* 0x0000990b1800b986 */ /* 0x0003e2000c101128 */
[----:B0-----:R-:W-:-:S03]  /*13380*/  F2FP.SATFINITE.E4M3.F32.PACK_AB_MERGE_C R7, RZ, R0, RZ ;  /* 0x00000000ff07723e */ /* 0x001fc600048070ff */
[----:B------:R0:W-:Y:S01]  /*13390*/  @!P5 STG.E.U8 desc[UR40][R26.64+0x98], R5 ;  /* 0x000098051a00d986 */ /* 0x0001e2000c101128 */
[----:B-1----:R-:W-:Y:S01]  /*133a0*/  F2FP.SATFINITE.E4M3.F32.PACK_AB_MERGE_C R11, RZ, R3, RZ ;  /* 0x00000003ff0b723e */ /* 0x002fe200048070ff */
[----:B--2---:R-:W-:Y:S02]  /*133b0*/  FMUL R4, R223, UR13 ;  /* 0x0000000ddf047c20 */ /* 0x004fe40008400000 */
[----:B------:R-:W2:Y:S01]  /*133c0*/  LDL.LU R223, [R1+0x160] ;  /* 0x0001600001df7983 */ /* 0x000ea20000300800 */
[----:B---3--:R-:W-:-:S03]  /*133d0*/  FMUL R0, R225, UR13 ;  /* 0x0000000de1007c20 */ /* 0x008fc60008400000 */
[----:B------:R-:W3:Y:S01]  /*133e0*/  LDL.LU R225, [R1+0x164] ;  /* 0x0001640001e17983 */ /* 0x000ee20000300800 */
[----:B----4-:R-:W-:Y:S01]  /*133f0*/  FMUL R2, R224, UR13 ;  /* 0x0000000de0027c20 */ /* 0x010fe20008400000 */
[----:B0-----:R-:W-:Y:S02]  /*13400*/  F2FP.SATFINITE.E4M3.F32.PACK_AB_MERGE_C R5, RZ, R0, RZ ;  /* 0x00000000ff05723e */ /* 0x001fe400048070ff */
[----:B------:R-:W4:Y:S01]  /*13410*/  LDL.LU R224, [R1+0x168] ;  /* 0x0001680001e07983 */ /* 0x000f220000300800 */
[----:B------:R-:W-:-:S03]  /*13420*/  FMUL R3, R226, UR13 ;  /* 0x0000000de2037c20 */ /* 0x000fc60008400000 */
[----:B------:R-:W4:Y:S01]  /*13430*/  LDL.LU R226, [R1+0x16c] ;  /* 0x00016c0001e27983 */ /* 0x000f220000300800 */
[----:B------:R-:W-:-:S03]  /*13440*/  FMUL R0, R227, UR13 ;  /* 0x0000000de3007c20 */ /* 0x000fc60008400000 */
[----:B------:R-:W4:Y:S01]  /*13450*/  LDL.LU R227, [R1+0x170] ;  /* 0x0001700001e37983 */ /* 0x000f220000300800 */
[C---:B------:R-:W-:Y:S02]  /*13460*/  ISETP.LT.OR P2, PT, R43.reuse, 0x9a, !P2 ;  /* 0x0000009a2b00780c */ /* 0x040fe40005741670 */
[C---:B------:R-:W-:Y:S02]  /*13470*/  ISETP.LT.OR P6, PT, R43.reuse, 0x81, !P1 ;  /* 0x000000812b00780c */ /* 0x040fe40004fc1670 */
[C---:B------:R-:W-:Y:S02]  /*13480*/  ISETP.LT.OR P3, PT, R43.reuse, 0x82, !P1 ;  /* 0x000000822b00780c */ /* 0x040fe40004f61670 */
[----:B------:R-:W-:-:S07]  /*13490*/  ISETP.LT.OR P5, PT, R43, 0x81, !P0 ;  /* 0x000000812b00780c */ /* 0x000fce00047a1670 */
[----:B------:R0:W-:Y:S01]  /*134a0*/  @!P2 STG.E.U8 desc[UR40][R26.64+0x99], R7 ;  /* 0x000099071a00a986 */ /* 0x0001e2000c101128 */
[----:B------:R-:W-:-:S03]  /*134b0*/  ISETP.LT.OR P2, PT, R43, 0x8a, !P1 ;  /* 0x0000008a2b00780c */ /* 0x000fc60004f41670 */
[----:B------:R1:W-:Y:S01]  /*134c0*/  @!P6 STG.E.U8 desc[UR40][R28.64+0x80], R9 ;  /* 0x000080091c00e986 */ /* 0x0003e2000c101128 */
[----:B------:R-:W-:-:S03]  /*134d0*/  ISETP.LT.OR P6, PT, R43, 0x82, !P0 ;  /* 0x000000822b00780c */ /* 0x000fc600047c1670 */
[----:B------:R1:W-:Y:S01]  /*134e0*/  @!P3 STG.E.U8 desc[UR40][R28.64+0x81], R11 ;  /* 0x0000810b1c00b986 */ /* 0x0003e2000c101128 */
[C---:B------:R-:W-:Y:S02]  /*134f0*/  ISETP.LT.OR P3, PT, R43.reuse, 0x89, !P1 ;  /* 0x000000892b00780c */ /* 0x040fe40004f61670 */
[----:B------:R-:W-:Y:S02]  /*13500*/  F2FP.SATFINITE.E4M3.F32.PACK_AB_MERGE_C R13, RZ, R4, RZ ;  /* 0x00000004ff0d723e */ /* 0x000fe400048070ff */
[----:B0-----:R-:W-:Y:S02]  /*13510*/  F2FP.SATFINITE.E4M3.F32.PACK_AB_MERGE_C R7, RZ, R2, RZ ;  /* 0x00000002ff07723e */ /* 0x001fe400048070ff */
[----:B-1----:R-:W-:Y:S01]  /*13520*/  F2FP.SATFINITE.E4M3.F32.PACK_AB_MERGE_C R9, RZ, R3, RZ ;  /* 0x00000003ff09723e */ /* 0x002fe200048070ff */
[----:B------:R-:W-:Y:S01]  /*13530*/  @!P5 STG.E.U8 desc[UR40][R30.64+0x80], R13 ;  /* 0x0000800d1e00d986 */ /* 0x000fe2000c101128 */
[----:B------:R-:W-:-:S03]  /*13540*/  ISETP.LT.OR P5, PT, R43, 0x89, !P0 ;  /* 0x000000892b00780c */ /* 0x000fc600047a1670 */
[----:B------:R0:W-:Y:S01]  /*13550*/  @!P6 STG.E.U8 desc[UR40][R30.64+0x81], R5 ;  /* 0x000081051e00e986 */ /* 0x0001e2000c101128 */
[----:B------:R-:W-:-:S03]  /*13560*/  ISETP.LT.OR P6, PT, R43, 0x8a, !P0 ;  /* 0x0000008a2b00780c */ /* 0x000fc600047c1670 */
[----:B------:R1:W-:Y:S01]  /*13570*/  @!P2 STG.E.U8 desc[UR40][R28.64+0x89], R9 ;  /* 0x000089091c00a986 */ /* 0x0003e2000c101128 */
[C---:B------:R-:W-:Y:S01]  /*13580*/  ISETP.LT.OR P2, PT, R43.reuse, 0x92, !P1 ;  /* 0x000000922b00780c */ /* 0x040fe20004f41670 */
[----:B------:R-:W-:Y:S02]  /*13590*/  FMUL R2, R218, UR13 ;  /* 0x0000000dda027c20 */ /* 0x000fe40008400000 */
[----:B------:R1:W-:Y:S01]  /*135a0*/  @!P3 STG.E.U8 desc[UR40][R28.64+0x88], R7 ;  /* 0x000088071c00b986 */ /* 0x0003e2000c101128 */
[----:B------:R-:W-:Y:S01]  /*135b0*/  ISETP.LT.OR P3, PT, R43, 0x91, !P1 ;  /* 0x000000912b00780c */ /* 0x000fe20004f61670 */
[----:B------:R-:W-:Y:S01]  /*135c0*/  FMUL R3, R220, UR13 ;  /* 0x0000000ddc037c20 */ /* 0x000fe20008400000 */
[----:B------:R-:W-:Y:S01]  /*135d0*/  F2FP.SATFINITE.E4M3.F32.PACK_AB_MERGE_C R11, RZ, R0, RZ ;  /* 0x00000000ff0b723e */ /* 0x000fe200048070ff */
[----:B------:R-:W-:Y:S01]  /*135e0*/  FMUL R0, R221, UR13 ;  /* 0x0000000ddd007c20 */ /* 0x000fe20008400000 */
[----:B0-----:R-:W-:Y:S02]  /*135f0*/  F2FP.SATFINITE.E4M3.F32.PACK_AB_MERGE_C R5, RZ, R2, RZ ;  /* 0x00000002ff05723e */ /* 0x001fe400048070ff */
[----:B-1----:R-:W-:Y:S01]  /*13600*/  F2FP.SATFINITE.E4M3.F32.PACK_AB_MERGE_C R9, RZ, R3, RZ ;  /* 0x00000003ff09723e */ /* 0x002fe200048070ff */
[----:B------:R-:W-:Y:S01]  /*13610*/  @!P5 STG.E.U8 desc[UR40][R30.64+0x88], R11 ;  /* 0x0000880b1e00d986 */ /* 0x000fe2000c101128 */
[----:B------:R-:W-:Y:S01]  /*13620*/  F2FP.SATFINITE.E4M3.F32.PACK_AB_MERGE_C R7, RZ, R0, RZ ;  /* 0x00000000ff07723e */ /* 0x000fe200048070ff */
[----:B------:R-:W-:-:S02]  /*13630*/  FMUL R0, R222, UR13 ;  /* 0x0000000dde007c20 */ /* 0x000fc40008400000 */
[----:B------:R-:W-:Y:S01]  /*13640*/  @!P6 STG.E.U8 desc[UR40][R30.64+0x89], R5 ;  /* 0x000089051e00e986 */ /* 0x000fe2000c101128 */
[C---:B------:R-:W-:Y:S02]  /*13650*/  ISETP.LT.OR P5, PT, R43.reuse, 0x91, !P0 ;  /* 0x000000912b00780c */ /* 0x040fe400047a1670 */
[C---:B------:R-:W-:Y:S01]  /*13660*/  ISETP.LT.OR P6, PT, R43.reuse, 0x92, !P0 ;  /* 0x000000922b00780c */ /* 0x040fe200047c1670 */
[----:B------:R-:W-:Y:S01]  /*13670*/  @!P2 STG.E.U8 desc[UR40][R28.64+0x91], R9 ;  /* 0x000091091c00a986 */ /* 0x000fe2000c101128 */
[C---:B------:R-:W-:Y:S02]  /*13680*/  ISETP.LT.OR P2, PT, R43.reuse, 0x99, !P1 ;  /* 0x000000992b00780c */ /* 0x040fe40004f41670 */
[C---:B------:R-:W-:Y:S01]  /*13690*/  ISETP.LT.OR P1, PT, R43.reuse, 0x9a, !P1 ;  /* 0x0000009a2b00780c */ /* 0x040fe20004f21670 */
[----:B------:R0:W-:Y:S01]  /*136a0*/  @!P3 STG.E.U8 desc[UR40][R28.64+0x90], R7 ;  /* 0x000090071c00b986 */ /* 0x0001e2000c101128 */
[----:B------:R-:W-:Y:S02]  /*136b0*/  ISETP.LT.OR P3, PT, R43, 0x99, !P0 ;  /* 0x000000992b00780c */ /* 0x000fe40004761670 */
[----:B------:R-:W-:-:S02]  /*136c0*/  F2FP.SATFINITE.E4M3.F32.PACK_AB_MERGE_C R13, RZ, R0, RZ ;  /* 0x00000000ff0d723e */ /* 0x000fc400048070ff */
[----:B------:R-:W-:-:S03]  /*136d0*/  ISETP.LT.OR P0, PT, R43, 0x9a, !P0 ;  /* 0x0000009a2b00780c */ /* 0x000fc60004701670 */
[----:B------:R1:W-:Y:S01]  /*136e0*/  @!P5 STG.E.U8 desc[UR40][R30.64+0x90], R13 ;  /* 0x0000900d1e00d986 */ /* 0x0003e2000c101128 */
[----:B--2---:R-:W-:-:S05]  /*136f0*/  FMUL R0, R223, UR13 ;  /* 0x0000000ddf007c20 */ /* 0x004fca0008400000 */
[----:B0-----:R-:W-:-:S05]  /*13700*/  F2FP.SATFINITE.E4M3.F32.PACK_AB_MERGE_C R7, RZ, R0, RZ ;  /* 0x00000000ff07723e */ /* 0x001fca00048070ff */
[----:B------:R1:W-:Y:S01]  /*13710*/  @!P6 STG.E.U8 desc[UR40][R30.64+0x91], R7 ;  /* 0x000091071e00e986 */ /* 0x0003e2000c101128 */
[----:B---3--:R-:W-:Y:S01]  /*13720*/  FMUL R2, R225, UR13 ;  /* 0x0000000de1027c20 */ /* 0x008fe20008400000 */
[----:B----4-:R-:W-:-:S04]  /*13730*/  FMUL R3, R224, UR13 ;  /* 0x0000000de0037c20 */ /* 0x010fc80008400000 */
[----:B------:R-:W-:Y:S01]  /*13740*/  F2FP.SATFINITE.E4M3.F32.PACK_AB_MERGE_C R9, RZ, R2, RZ ;  /* 0x00000002ff09723e */ /* 0x000fe200048070ff */
[----:B------:R-:W-:Y:S01]  /*13750*/  FMUL R4, R226, UR13 ;  /* 0x0000000de2047c20 */ /* 0x000fe20008400000 */
[----:B------:R-:W-:-:S04]  /*13760*/  F2FP.SATFINITE.E4M3.F32.PACK_AB_MERGE_C R3, RZ, R3, RZ ;  /* 0x00000003ff03723e */ /* 0x000fc800048070ff */
[----:B------:R-:W-:Y:S01]  /*13770*/  F2FP.SATFINITE.E4M3.F32.PACK_AB_MERGE_C R11, RZ, R4, RZ ;  /* 0x00000004ff0b723e */ /* 0x000fe200048070ff */
[----:B------:R-:W-:Y:S01]  /*13780*/  FMUL R5, R227, UR13 ;  /* 0x0000000de3057c20 */ /* 0x000fe20008400000 */
[----:B------:R1:W-:Y:S04]  /*13790*/  @!P2 STG.E.U8 desc[UR40][R28.64+0x98], R9 ;  /* 0x000098091c00a986 */ /* 0x0003e8000c101128 */
[----:B------:R-:W-:Y:S01]  /*137a0*/  F2FP.SATFINITE.E4M3.F32.PACK_AB_MERGE_C R5, RZ, R5, RZ ;  /* 0x00000005ff05723e */ /* 0x000fe200048070ff */
[----:B------:R1:W-:Y:S04]  /*137b0*/  @!P1 STG.E.U8 desc[UR40][R28.64+0x99], R3 ;  /* 0x000099031c009986 */ /* 0x0003e8000c101128 */
[----:B------:R1:W-:Y:S04]  /*137c0*/  @!P3 STG.E.U8 desc[UR40][R30.64+0x98], R11 ;  /* 0x0000980b1e00b986 */ /* 0x0003e8000c101128 */
[----:B------:R1:W-:Y:S02]  /*137d0*/  @!P0 STG.E.U8 desc[UR40][R30.64+0x99], R5 ;  /* 0x000099051e008986 */ /* 0x0003e4000c101128 */
.L_x_354:
[----:B------:R-:W-:Y:S05]  /*137e0*/  BSYNC B0 ;  /* 0x0000000000007941 */ /* 0x000fea0003800000 */
.L_x_32:
[----:B01----:R-:W2:Y:S04]  /*137f0*/  LDL.LU R3, [R1+0x174] ;  /* 0x0001740001037983 */ /* 0x003ea80000300800 */
[----:B-----5:R-:W2:Y:S01]  /*13800*/  LDL.LU R2, [R1+0x178] ;  /* 0x0001780001027983 */ /* 0x020ea20000300800 */
[----:B------:R-:W-:Y:S01]  /*13810*/  ULDC UR14, c[0x0][0xc] ;  /* 0x00000300000e7ab9 */ /* 0x000fe20000000800 */
[----:B------:R-:W-:Y:S01]  /*13820*/  ULDC UR15, c[0x0][0x10] ;  /* 0x00000400000f7ab9 */ /* 0x000fe20000000800 */
[----:B------:R-:W2:Y:S01]  /*13830*/  LDC R5, c[0x0][0x14] ;  /* 0x00000500ff057b82 */ /* 0x000ea20000000800 */
[----:B------:R-:W-:Y:S01]  /*13840*/  UIMAD.WIDE.U32 UR14, UR14, UR15, URZ ;  /* 0x0000000f0e0e72a5 */ /* 0x000fe2000f8e003f */
[----:B------:R-:W-:-:S05]  /*13850*/  PRMT R0, RZ, 0x7610, R0 ;  /* 0x00007610ff007816 */ /* 0x000fca0000000000 */
[----:B--2---:R-:W-:-:S04]  /*13860*/  IMAD.WIDE.U32 R2, R5, UR14, R2 ;  /* 0x0000000e05027c25 */ /* 0x004fc8000f8e0002 */
[----:B------:R-:W-:Y:S01]  /*13870*/  IMAD R5, R5, UR15, RZ ;  /* 0x0000000f05057c24 */ /* 0x000fe2000f8e02ff */
[----:B------:R-:W-:Y:S01]  /*13880*/  ULDC.64 UR14, c[0x0][0x650] ;  /* 0x00019400000e7ab9 */ /* 0x000fe20000000a00 */
[----:B------:R-:W-:Y:S01]  /*13890*/  IMAD.MOV.U32 R11, RZ, RZ, R2 ;  /* 0x000000ffff0b7224 */ /* 0x000fe200078e0002 */
[----:B------:R-:W-:Y:S01]  /*138a0*/  ISETP.GE.U32.AND P0, PT, R2, UR14, PT ;  /* 0x0000000e02007c0c */ /* 0x000fe2000bf06070 */
[----:B------:R-:W-:Y:S01]  /*138b0*/  IMAD.IADD R13, R3, 0x1, R5 ;  /* 0x00000001030d7824 */ /* 0x000fe200078e0205 */
[----:B------:R-:W-:Y:S01]  /*138c0*/  UMOV UR14, 0xffffffff ;  /* 0xffffffff000e7882 */ /* 0x000fe20000000000 */
[----:B------:R-:W-:-:S03]  /*138d0*/  IMAD.MOV.U32 R2, RZ, RZ, -0x1 ;  /* 0xffffffffff027424 */ /* 0x000fc600078e00ff */
[----:B------:R0:W-:Y:S01]  /*138e0*/  STL [R1+0x174], R13 ;  /* 0x0001740d01007387 */ /* 0x0001e20000100800 */
[----:B------:R-:W-:-:S03]  /*138f0*/  ISETP.GE.U32.AND.EX P0, PT, R13, UR15, PT, P0 ;  /* 0x0000000f0d007c0c */ /* 0x000fc6000bf06100 */
[----:B------:R0:W-:Y:S04]  /*13900*/  STL [R1+0x178], R11 ;  /* 0x0001780b01007387 */ /* 0x0001e80000100800 */
[----:B------:R0:W-:Y:S06]  /*13910*/  STL [R1+0x180], R2 ;  /* 0x0001800201007387 */ /* 0x0001ec0000100800 */
[----:B------:R-:W-:Y:S05]  /*13920*/  @P0 BRA `(.L_x_355) ;  /* 0x0000000400740947 */ /* 0x000fea0003800000 */
[----:B------:R-:W1:Y:S01]  /*13930*/  S2R R8, SR_CTAID.X ;  /* 0x0000000000087919 */ /* 0x000e620000002500 */
[----:B------:R-:W-:Y:S01]  /*13940*/  ULDC.64 UR20, c[0x0][0x628] ;  /* 0x00018a0000147ab9 */ /* 0x000fe20000000a00 */
[----:B------:R-:W2:Y:S01]  /*13950*/  LDC R9, c[0x0][0x144] ;  /* 0x00005100ff097b82 */ /* 0x000ea20000000800 */
[----:B------:R-:W-:Y:S01]  /*13960*/  ULDC UR6, c[0x0][0x150] ;  /* 0x0000540000067ab9 */ /* 0x000fe20000000800 */
[----:B------:R-:W0:Y:S01]  /*13970*/  S2R R12, SR_CTAID.Y ;  /* 0x00000000000c7919 */ /* 0x000e220000002600 */
[----:B------:R-:W-:Y:S01]  /*13980*/  ISETP.NE.U32.AND P0, PT, RZ, UR20, PT ;  /* 0x00000014ff007c0c */ /* 0x000fe2000bf05070 */
[----:B------:R-:W-:Y:S01]  /*13990*/  ULDC UR12, c[0x0][0x630] ;  /* 0x00018c00000c7ab9 */ /* 0x000fe20000000800 */
[----:B------:R-:W-:Y:S02]  /*139a0*/  R2UR UR18, R11 ;  /* 0x000000000b1272ca */ /* 0x000fe400000e0000 */
[----:B------:R-:W-:Y:S01]  /*139b0*/  ISETP.NE.AND.EX P0, PT, RZ, UR21, PT, P0 ;  /* 0x00000015ff007c0c */ /* 0x000fe2000bf05300 */
[----:B------:R-:W0:Y:S01]  /*139c0*/  LDC.64 R6, c[0x0][0x620] ;  /* 0x00018800ff067b82 */ /* 0x000e220000000a00 */
[----:B------:R-:W-:-:S02]  /*139d0*/  R2UR UR19, R13 ;  /* 0x000000000d1372ca */ /* 0x000fc400000e0000 */
[----:B-1----:R-:W-:-:S05]  /*139e0*/  I2FP.F32.U32 R0, R8 ;  /* 0x0000000800007245 */ /* 0x002fca0000201000 */
[----:B------:R-:W-:-:S06]  /*139f0*/  FMUL R0, R0, UR6 ;  /* 0x0000000600007c20 */ /* 0x000fcc0008400000 */
[----:B------:R-:W1:Y:S01]  /*13a00*/  F2I.U32.TRUNC.NTZ R0, R0 ;  /* 0x0000000000007305 */ /* 0x000e62000020f000 */
        /* <DEDUP_REMOVED lines=13> */
.L_x_356:
[----:B------:R-:W-:Y:S01]  /*13ae0*/  USHF.R.U64 UR14, UR18, UR12, UR19 ;  /* 0x0000000c120e7299 */ /* 0x000fe20008001213 */
[----:B------:R-:W5:Y:S01]  /*13af0*/  LDC.64 R20, c[0x0][0x640] ;  /* 0x00019000ff147b82 */ /* 0x000f620000000a00 */
[----:B------:R-:W-:Y:S01]  /*13b00*/  USHF.R.U32.HI UR6, URZ, UR12, UR19 ;  /* 0x0000000c3f067299 */ /* 0x000fe20008011613 */
[----:B-1----:R-:W-:Y:S02]  /*13b10*/  IMAD.MOV R10, RZ, RZ, -R0 ;  /* 0x000000ffff0a7224 */ /* 0x002fe400078e0a00 */
[----:B0-----:R-:W-:Y:S01]  /*13b20*/  IMAD.MOV.U32 R2, RZ, RZ, R11 ;  /* 0x000000ffff027224 */ /* 0x001fe200078e000b */
[----:B------:R-:W-:Y:S01]  /*13b30*/  IADD3 R5, P0, RZ, -UR14, RZ ;  /* 0x8000000eff057c10 */ /* 0x000fe2000ff1e0ff */
[----:B--2---:R-:W-:Y:S02]  /*13b40*/  IMAD R17, R9, R10, R8 ;  /* 0x0000000a09117224 */ /* 0x004fe400078e0208 */
[----:B------:R-:W0:Y:S02]  /*13b50*/  LDC R4, c[0x0][0x618] ;  /* 0x00018600ff047b82 */ /* 0x000e240000000800 */
[----:B------:R-:W-:Y:S01]  /*13b60*/  IMAD.X R3, RZ, RZ, ~UR6, P0 ;  /* 0x80000006ff037e24 */ /* 0x000fe200080e06ff */
[----:B------:R-:W-:-:S03]  /*13b70*/  ULDC UR6, c[0x0][0x154] ;  /* 0x0000550000067ab9 */ /* 0x000fc60000000800 */
[-C--:B------:R-:W-:Y:S02]  /*13b80*/  IMAD R0, R3, R6.reuse, RZ ;  /* 0x0000000603007224 */ /* 0x080fe400078e02ff */
[----:B------:R-:W1:Y:S01]  /*13b90*/  LDC R14, c[0x0][0x608] ;  /* 0x00018200ff0e7b82 */ /* 0x000e620000000800 */
[----:B------:R-:W-:Y:S02]  /*13ba0*/  IMAD.MOV.U32 R3, RZ, RZ, R13 ;  /* 0x000000ffff037224 */ /* 0x000fe400078e000d */
[----:B------:R-:W-:-:S05]  /*13bb0*/  IMAD.WIDE.U32 R2, R5, R6, R2 ;  /* 0x0000000605027225 */ /* 0x000fca00078e0002 */
[----:B------:R-:W2:Y:S01]  /*13bc0*/  LDC R18, c[0x0][0x658] ;  /* 0x00019600ff127b82 */ /* 0x000ea20000000800 */
[----:B------:R-:W-:Y:S01]  /*13bd0*/  IMAD R5, R5, R7, R0 ;  /* 0x0000000705057224 */ /* 0x000fe200078e0200 */
[----:B------:R-:W-:Y:S01]  /*13be0*/  I2FP.F32.U32 R0, R12 ;  /* 0x0000000c00007245 */ /* 0x000fe20000201000 */
[----:B------:R-:W-:Y:S01]  /*13bf0*/  IMAD.MOV.U32 R7, RZ, RZ, 0x1 ;  /* 0x00000001ff077424 */ /* 0x000fe200078e00ff */
[----:B-----5:R-:W-:Y:S01]  /*13c00*/  ISETP.NE.U32.AND P0, PT, R20, RZ, PT ;  /* 0x000000ff1400720c */ /* 0x020fe20003f05070 */
[----:B------:R-:W-:Y:S02]  /*13c10*/  IMAD.IADD R3, R3, 0x1, R5 ;  /* 0x0000000103037824 */ /* 0x000fe400078e0205 */
[----:B------:R-:W-:Y:S01]  /*13c20*/  FMUL R0, R0, UR6 ;  /* 0x0000000600007c20 */ /* 0x000fe20008400000 */
[----:B------:R-:W3:Y:S01]  /*13c30*/  LDC R15, c[0x0][0x148] ;  /* 0x00005200ff0f7b82 */ /* 0x000ee20000000800 */
[----:B------:R-:W-:Y:S01]  /*13c40*/  ISETP.NE.AND.EX P0, PT, R21, RZ, PT, P0 ;  /* 0x000000ff1500720c */ /* 0x000fe20003f05300 */
[----:B------:R-:W-:Y:S01]  /*13c50*/  IMAD.MOV.U32 R5, RZ, RZ, -0x1 ;  /* 0xffffffffff057424 */ /* 0x000fe200078e00ff */
[-CC-:B0-----:R-:W-:Y:S01]  /*13c60*/  SHF.R.U64 R10, R2, R4.reuse, R3.reuse ;  /* 0x00000004020a7219 */ /* 0x181fe20000001203 */
[----:B------:R0:W0:Y:S01]  /*13c70*/  F2I.U32.TRUNC.NTZ R13, R0 ;  /* 0x00000000000d7305 */ /* 0x000022000020f000 */
[----:B------:R-:W-:-:S03]  /*13c80*/  SHF.R.U32.HI R3, RZ, R4, R3 ;  /* 0x00000004ff037219 */ /* 0x000fc60000011603 */
[----:B------:R-:W0:Y:S01]  /*13c90*/  LDC R16, c[0x0][0x600] ;  /* 0x00018000ff107b82 */ /* 0x000e220000000800 */
[-CC-:B-1----:R-:W-:Y:S02]  /*13ca0*/  SHF.R.U64 R8, R10, R14.reuse, R3.reuse ;  /* 0x0000000e0a087219 */ /* 0x182fe40000001203 */
[----:B------:R-:W-:-:S05]  /*13cb0*/  SHF.R.U32.HI R3, RZ, R14, R3 ;  /* 0x0000000eff037219 */ /* 0x000fca0000011603 */
[----:B------:R-:W1:Y:S01]  /*13cc0*/  LDC R22, c[0x0][0x648] ;  /* 0x00019200ff167b82 */ /* 0x000e620000000800 */
[-CC-:B--2---:R-:W-:Y:S02]  /*13cd0*/  SHF.R.U64 R11, R8, R18.reuse, R3.reuse ;  /* 0x00000012080b7219 */ /* 0x184fe40000001203 */
[-C--:B------:R-:W-:Y:S02]  /*13ce0*/  SHF.L.U32 R5, R5, R18.reuse, RZ ;  /* 0x0000001205057219 */ /* 0x080fe400000006ff */
[-C--:B------:R-:W-:Y:S01]  /*13cf0*/  SHF.R.U32.HI R3, RZ, R18.reuse, R3 ;  /* 0x00000012ff037219 */ /* 0x080fe20000011603 */
[----:B------:R-:W-:Y:S01]  /*13d00*/  IMAD.MOV.U32 R2, RZ, RZ, R11 ;  /* 0x000000ffff027224 */ /* 0x000fe200078e000b */
[----:B------:R-:W-:Y:S01]  /*13d10*/  SHF.L.U32 R42, R7, R18, RZ ;  /* 0x00000012072a7219 */ /* 0x000fe200000006ff */
[----:B------:R-:W2:Y:S01]  /*13d20*/  LDC R23, c[0x0][0x638] ;  /* 0x00018e00ff177b82 */ /* 0x000ea20000000800 */
[----:B------:R-:W-:-:S07]  /*13d30*/  LOP3.LUT R19, RZ, R5, RZ, 0x33, !PT ;  /* 0x00000005ff137212 */ /* 0x000fce00078e33ff */
[----:B------:R-:W0:Y:S01]  /*13d40*/  LDC R24, c[0x0][0x610] ;  /* 0x00018400ff187b82 */ /* 0x000e220000000800 */
[----:B------:R-:W-:Y:S05]  /*13d50*/  @!P0 BRA `(.L_x_357) ;  /* 0x0000000000288947 */ /* 0x000fea0003800000 */
[----:B0-----:R-:W0:Y:S02]  /*13d60*/  LDC R0, c[0x0][0x64c] ;  /* 0x00019300ff007b82 */ /* 0x001e240000000800 */
[----:B0-----:R-:W-:-:S05]  /*13d70*/  IADD3 R7, P0, R11, R0, RZ ;  /* 0x000000000b077210 */ /* 0x001fca0007f1e0ff */
        /* <DEDUP_REMOVED lines=8> */
.L_x_357:
[----:B01----:R-:W-:Y:S01]  /*13e00*/  SHF.R.U64 R0, R2, R22, R3 ;  /* 0x0000001602007219 */ /* 0x003fe20000001203 */
[----:B------:R-:W-:Y:S01]  /*13e10*/  VIADD R5, R16, 0xffffffff ;  /* 0xffffffff10057836 */ /* 0x000fe20000000000 */
[----:B------:R-:W-:Y:S01]  /*13e20*/  LOP3.LUT R3, R8, R19, RZ, 0xc0, !PT ;  /* 0x0000001308037212 */ /* 0x000fe200078ec0ff */
[----:B------:R-:W-:Y:S02]  /*13e30*/  IMAD.MOV R13, RZ, RZ, -R13 ;  /* 0x000000ffff0d7224 */ /* 0x000fe400078e0a0d */
[----:B------:R-:W-:Y:S02]  /*13e40*/  IMAD.MOV R2, RZ, RZ, -R0 ;  /* 0x000000ffff027224 */ /* 0x000fe400078e0a00 */
[----:B------:R-:W-:Y:S01]  /*13e50*/  IMAD R42, R42, R0, R3 ;  /* 0x000000002a2a7224 */ /* 0x000fe200078e0203 */
[----:B------:R-:W-:Y:S01]  /*13e60*/  LOP3.LUT R3, R10, R5, RZ, 0xc0, !PT ;  /* 0x000000050a037212 */ /* 0x000fe200078ec0ff */
[----:B---3--:R-:W-:Y:S02]  /*13e70*/  @P4 IMAD R17, R15, R13, R12 ;  /* 0x0000000d0f114224 */ /* 0x008fe400078e020c */
[----:B--2---:R-:W-:-:S02]  /*13e80*/  IMAD R0, R2, R23, R11 ;  /* 0x0000001702007224 */ /* 0x004fc400078e020b */
[----:B------:R-:W-:Y:S02]  /*13e90*/  IMAD.MOV.U32 R2, RZ, RZ, 0x1 ;  /* 0x00000001ff027424 */ /* 0x000fe400078e00ff */
[----:B------:R-:W-:Y:S02]  /*13ea0*/  IMAD R42, R42, R24, R17 ;  /* 0x000000182a2a7224 */ /* 0x000fe400078e0211 */
[----:B------:R-:W-:Y:S01]  /*13eb0*/  IMAD R3, R0, R16, R3 ;  /* 0x0000001000037224 */ /* 0x000fe200078e0203 */
[----:B------:R-:W-:-:S04]  /*13ec0*/  PRMT R0, R2, 0x7610, R0 ;  /* 0x0000761002007816 */ /* 0x000fc80000000000 */
[----:B------:R-:W-:Y:S02]  /*13ed0*/  SEL R2, R3, R42, !P4 ;  /* 0x0000002a03027207 */ /* 0x000fe40006000000 */
[----:B------:R-:W-:-:S03]  /*13ee0*/  SEL R42, R42, R3, !P4 ;  /* 0x000000032a2a7207 */ /* 0x000fc60006000000 */
[----:B------:R1:W-:Y:S04]  /*13ef0*/  STL [R1+0x180], R2 ;  /* 0x0001800201007387 */ /* 0x0003e80000100800 */
.L_x_355:
[----:B------:R2:W-:Y:S01]  /*13f00*/  STL [R1+0x17c], R42 ;  /* 0x00017c2a01007387 */ /* 0x0005e20000100800 */
[----:B------:R-:W-:-:S13]  /*13f10*/  LOP3.LUT P0, RZ, R0, 0xff, RZ, 0xc0, !PT ;  /* 0x000000ff00ff7812 */ /* 0x000fda000780c0ff */
[----:B--2---:R-:W-:Y:S05]  /*13f20*/  @P0 BRA `(.L_x_358) ;  /* 0xfffffed0007c0947 */ /* 0x004fea000383ffff */
[----:B------:R-:W-:Y:S05]  /*13f30*/  EXIT ;  /* 0x000000000000794d */ /* 0x000fea0003800000 */
.L_x_4:
[----:B------:R-:W2:Y:S01]  /*13f40*/  LDL R15, [R1+0x178] ;  /* 0x00017800010f7983 */ /* 0x000ea20000100800 */
[----:B------:R-:W-:-:S03]  /*13f50*/  ULDC.64 UR4, c[0x0][0x650] ;  /* 0x0001940000047ab9 */ /* 0x000fc60000000a00 */
[----:B------:R-:W3:Y:S01]  /*13f60*/  LDL R18, [R1+0x174] ;  /* 0x0001740001127983 */ /* 0x000ee20000100800 */
[----:B------:R-:W-:Y:S01]  /*13f70*/  PRMT R0, RZ, 0x7610, R0 ;  /* 0x00007610ff007816 */ /* 0x000fe20000000000 */
[----:B------:R-:W-:Y:S02]  /*13f80*/  IMAD.MOV.U32 R4, RZ, RZ, -0x1 ;  /* 0xffffffffff047424 */ /* 0x000fe400078e00ff */
[----:B------:R-:W-:Y:S02]  /*13f90*/  IMAD.MOV.U32 R5, RZ, RZ, -0x1 ;  /* 0xffffffffff057424 */ /* 0x000fe400078e00ff */
[----:B------:R-:W-:Y:S01]  /*13fa0*/  IMAD.MOV.U32 R6, RZ, RZ, -0x1 ;  /* 0xffffffffff067424 */ /* 0x000fe200078e00ff */
[----:B--2---:R-:W-:-:S04]  /*13fb0*/  ISETP.GE.U32.AND P0, PT, R15, UR4, PT ;  /* 0x000000040f007c0c */ /* 0x004fc8000bf06070 */
[----:B---3--:R-:W-:-:S13]  /*13fc0*/  ISETP.GE.U32.AND.EX P0, PT, R18, UR5, PT, P0 ;  /* 0x0000000512007c0c */ /* 0x008fda000bf06100 */
[----:B------:R-:W-:Y:S05]  /*13fd0*/  @P0 BRA `(.L_x_359) ;  /* 0x0000000400640947 */ /* 0x000fea0003800000 */
[----:B------:R-:W0:Y:S01]  /*13fe0*/  LDC.64 R12, c[0x0][0x628] ;  /* 0x00018a00ff0c7b82 */ /* 0x000e220000000a00 */
[----:B------:R-:W-:Y:S02]  /*13ff0*/  IMAD.MOV.U32 R8, RZ, RZ, R15 ;  /* 0x000000ffff087224 */ /* 0x000fe400078e000f */
[----:B------:R-:W-:-:S05]  /*14000*/  IMAD.MOV.U32 R9, RZ, RZ, R18 ;  /* 0x000000ffff097224 */ /* 0x000fca00078e0012 */
[----:B------:R-:W1:Y:S08]  /*14010*/  LDC R14, c[0x0][0x630] ;  /* 0x00018c00ff0e7b82 */ /* 0x000e700000000800 */
[----:B------:R-:W2:Y:S01]  /*14020*/  LDC.64 R16, c[0x0][0x620] ;  /* 0x00018800ff107b82 */ /* 0x000ea20000000a00 */
[----:B0-----:R-:W-:-:S04]  /*14030*/  ISETP.NE.U32.AND P0, PT, R12, RZ, PT ;  /* 0x000000ff0c00720c */ /* 0x001fc80003f05070 */
[----:B------:R-:W-:-:S13]  /*14040*/  ISETP.NE.AND.EX P0, PT, R13, RZ, PT, P0 ;  /* 0x000000ff0d00720c */ /* 0x000fda0003f05300 */
[----:B-12---:R-:W-:Y:S05]  /*14050*/  @!P0 BRA `(.L_x_360) ;  /* 0x0000000000288947 */ /* 0x006fea0003800000 */
[----:B------:R-:W0:Y:S02]  /*14060*/  LDC R0, c[0x0][0x634] ;  /* 0x00018d00ff007b82 */ /* 0x000e240000000800 */
        /* <DEDUP_REMOVED lines=9> */
.L_x_360:
[-CC-:B------:R-:W-:Y:S01]  /*14100*/  SHF.R.U64 R11, R8, R14.reuse, R9.reuse ;  /* 0x0000000e080b7219 */ /* 0x180fe20000001209 */
[----:B------:R-:W0:Y:S01]  /*14110*/  LDC R6, c[0x0][0x618] ;  /* 0x00018600ff067b82 */ /* 0x000e220000000800 */
[----:B------:R-:W-:Y:S01]  /*14120*/  SHF.R.U32.HI R0, RZ, R14, R9 ;  /* 0x0000000eff007219 */ /* 0x000fe20000011609 */
[----:B------:R-:W-:Y:S01]  /*14130*/  ULDC UR4, c[0x0][0x150] ;  /* 0x0000540000047ab9 */ /* 0x000fe20000000800 */
[----:B------:R-:W-:Y:S01]  /*14140*/  IADD3 R3, P0, RZ, -R11, RZ ;  /* 0x8000000bff037210 */ /* 0x000fe20007f1e0ff */
[----:B------:R-:W-:Y:S01]  /*14150*/  IMAD.MOV.U32 R4, RZ, RZ, R15 ;  /* 0x000000ffff047224 */ /* 0x000fe200078e000f */
[----:B------:R-:W-:Y:S01]  /*14160*/  I2FP.F32.U32 R8, R2 ;  /* 0x0000000200087245 */ /* 0x000fe20000201000 */
[----:B------:R-:W-:Y:S02]  /*14170*/  IMAD.MOV.U32 R5, RZ, RZ, R18 ;  /* 0x000000ffff057224 */ /* 0x000fe400078e0012 */
[----:B------:R-:W1:Y:S01]  /*14180*/  LDC.64 R20, c[0x0][0x640] ;  /* 0x00019000ff147b82 */ /* 0x000e620000000a00 */
[----:B------:R-:W-:-:S02]  /*14190*/  IMAD.X R7, RZ, RZ, ~R0, P0 ;  /* 0x000000ffff077224 */ /* 0x000fc400000e0e00 */
[----:B------:R-:W-:Y:S01]  /*141a0*/  FMUL R9, R8, UR4 ;  /* 0x0000000408097c20 */ /* 0x000fe20008400000 */
[----:B------:R-:W-:Y:S01]  /*141b0*/  IMAD.WIDE.U32 R4, R3, R16, R4 ;  /* 0x0000001003047225 */ /* 0x000fe200078e0004 */
[----:B------:R-:W-:-:S03]  /*141c0*/  ULDC UR4, c[0x0][0x154] ;  /* 0x0000550000047ab9 */ /* 0x000fc60000000800 */
[----:B------:R-:W-:Y:S01]  /*141d0*/  IMAD R0, R7, R16, RZ ;  /* 0x0000001007007224 */ /* 0x000fe200078e02ff */
[----:B------:R-:W2:Y:S01]  /*141e0*/  LDC R13, c[0x0][0x144] ;  /* 0x00005100ff0d7b82 */ /* 0x000ea20000000800 */
[----:B------:R-:W3:Y:S02]  /*141f0*/  F2I.U32.TRUNC.NTZ R9, R9 ;  /* 0x0000000900097305 */ /* 0x000ee4000020f000 */
[----:B------:R-:W-:-:S04]  /*14200*/  IMAD R3, R3, R17, R0 ;  /* 0x0000001103037224 */ /* 0x000fc800078e0200 */
[----:B------:R-:W-:Y:S01]  /*14210*/  IMAD.IADD R3, R5, 0x1, R3 ;  /* 0x0000000105037824 */ /* 0x000fe200078e0203 */
[----:B------:R-:W4:Y:S04]  /*14220*/  LDC R12, c[0x0][0x608] ;  /* 0x00018200ff0c7b82 */ /* 0x000f280000000800 */
[----:B0-----:R-:W-:Y:S02]  /*14230*/  SHF.R.U64 R8, R4, R6, R3 ;  /* 0x0000000604087219 */ /* 0x001fe40000001203 */
[----:B------:R-:W-:Y:S02]  /*14240*/  I2FP.F32.U32 R4, R10 ;  /* 0x0000000a00047245 */ /* 0x000fe40000201000 */
[----:B------:R-:W0:Y:S01]  /*14250*/  LDC R7, c[0x0][0x658] ;  /* 0x00019600ff077b82 */ /* 0x000e220000000800 */
[----:B-1----:R-:W-:Y:S01]  /*14260*/  ISETP.NE.U32.AND P0, PT, R20, RZ, PT ;  /* 0x000000ff1400720c */ /* 0x002fe20003f05070 */
[----:B---3--:R-:W-:Y:S01]  /*14270*/  IMAD.MOV R0, RZ, RZ, -R9 ;  /* 0x000000ffff007224 */ /* 0x008fe200078e0a09 */
[----:B------:R-:W-:Y:S01]  /*14280*/  SHF.R.U32.HI R3, RZ, R6, R3 ;  /* 0x00000006ff037219 */ /* 0x000fe20000011603 */
[----:B------:R-:W-:Y:S01]  /*14290*/  FMUL R4, R4, UR4 ;  /* 0x0000000404047c20 */ /* 0x000fe20008400000 */
[----:B------:R-:W-:Y:S01]  /*142a0*/  ISETP.NE.AND.EX P0, PT, R21, RZ, PT, P0 ;  /* 0x000000ff1500720c */ /* 0x000fe20003f05300 */
[----:B------:R-:W-:-:S02]  /*142b0*/  IMAD.MOV.U32 R6, RZ, RZ, -0x1 ;  /* 0xffffffffff067424 */ /* 0x000fc400078e00ff */
[----:B------:R-:W1:Y:S01]  /*142c0*/  LDC R17, c[0x0][0x148] ;  /* 0x00005200ff117b82 */ /* 0x000e620000000800 */
[----:B--2---:R-:W-:Y:S02]  /*142d0*/  IMAD R19, R13, R0, R2 ;  /* 0x000000000d137224 */ /* 0x004fe400078e0202 */
[----:B------:R-:W-:-:S05]  /*142e0*/  IMAD.MOV.U32 R2, RZ, RZ, 0x1 ;  /* 0x00000001ff027424 */ /* 0x000fca00078e00ff */
[----:B------:R-:W2:Y:S01]  /*142f0*/  LDC R14, c[0x0][0x600] ;  /* 0x00018000ff0e7b82 */ /* 0x000ea20000000800 */
[-CC-:B----4-:R-:W-:Y:S02]  /*14300*/  SHF.R.U64 R13, R8, R12.reuse, R3.reuse ;  /* 0x0000000c080d7219 */ /* 0x190fe40000001203 */
[----:B------:R-:W-:Y:S02]  /*14310*/  SHF.R.U32.HI R0, RZ, R12, R3 ;  /* 0x0000000cff007219 */ /* 0x000fe40000011603 */
[----:B------:R3:W4:Y:S03]  /*14320*/  F2I.U32.TRUNC.NTZ R12, R4 ;  /* 0x00000004000c7305 */ /* 0x000726000020f000 */
[----:B------:R-:W1:Y:S01]  /*14330*/  LDC R16, c[0x0][0x648] ;  /* 0x00019200ff107b82 */ /* 0x000e620000000800 */
[-C--:B0-----:R-:W-:Y:S02]  /*14340*/  SHF.R.U64 R15, R13, R7.reuse, R0 ;  /* 0x000000070d0f7219 */ /* 0x081fe40000001200 */
[----:B------:R-:W-:-:S02]  /*14350*/  SHF.L.U32 R6, R6, R7, RZ ;  /* 0x0000000706067219 */ /* 0x000fc400000006ff */
[-C--:B------:R-:W-:Y:S01]  /*14360*/  SHF.L.U32 R22, R2, R7.reuse, RZ ;  /* 0x0000000702167219 */ /* 0x080fe200000006ff */
[----:B------:R-:W-:Y:S01]  /*14370*/  IMAD.MOV.U32 R2, RZ, RZ, R15 ;  /* 0x000000ffff027224 */ /* 0x000fe200078e000f */
[----:B------:R-:W-:Y:S01]  /*14380*/  SHF.R.U32.HI R3, RZ, R7, R0 ;  /* 0x00000007ff037219 */ /* 0x000fe20000011600 */
[----:B------:R-:W0:Y:S01]  /*14390*/  LDC R18, c[0x0][0x638] ;  /* 0x00018e00ff127b82 */ /* 0x000e220000000800 */
[----:B------:R-:W-:-:S07]  /*143a0*/  LOP3.LUT R24, RZ, R6, RZ, 0x33, !PT ;  /* 0x00000006ff187212 */ /* 0x000fce00078e33ff */
[----:B------:R-:W0:Y:S01]  /*143b0*/  LDC R23, c[0x0][0x610] ;  /* 0x00018400ff177b82 */ /* 0x000e220000000800 */
[----:B---34-:R-:W-:Y:S05]  /*143c0*/  @!P0 BRA `(.L_x_361) ;  /* 0x0000000000288947 */ /* 0x018fea0003800000 */
[----:B------:R-:W3:Y:S02]  /*143d0*/  LDC R0, c[0x0][0x64c] ;  /* 0x00019300ff007b82 */ /* 0x000ee40000000800 */
[----:B---3--:R-:W-:-:S05]  /*143e0*/  IADD3 R7, P0, R15, R0, RZ ;  /* 0x000000000f077210 */ /* 0x008fca0007f1e0ff */
        /* <DEDUP_REMOVED lines=8> */
.L_x_361:
[----:B-1----:R-:W-:Y:S01]  /*14470*/  SHF.R.U64 R3, R2, R16, R3 ;  /* 0x0000001002037219 */ /* 0x002fe20000001203 */
[----:B--2---:R-:W-:Y:S01]  /*14480*/  VIADD R5, R14, 0xffffffff ;  /* 0xffffffff0e057836 */ /* 0x004fe20000000000 */
[----:B------:R-:W-:Y:S01]  /*14490*/  LOP3.LUT R0, R13, R24, RZ, 0xc0, !PT ;  /* 0x000000180d007212 */ /* 0x000fe200078ec0ff */
[----:B------:R-:W-:Y:S02]  /*144a0*/  IMAD.MOV R12, RZ, RZ, -R12 ;  /* 0x000000ffff0c7224 */ /* 0x000fe400078e0a0c */
[----:B------:R-:W-:Y:S02]  /*144b0*/  IMAD.MOV R2, RZ, RZ, -R3 ;  /* 0x000000ffff027224 */ /* 0x000fe400078e0a03 */
[----:B------:R-:W-:Y:S01]  /*144c0*/  IMAD R4, R22, R3, R0 ;  /* 0x0000000316047224 */ /* 0x000fe200078e0200 */
[----:B------:R-:W-:Y:S01]  /*144d0*/  LOP3.LUT R3, R8, R5, RZ, 0xc0, !PT ;  /* 0x0000000508037212 */ /* 0x000fe200078ec0ff */
[----:B------:R-:W-:Y:S02]  /*144e0*/  @P4 IMAD R19, R17, R12, R10 ;  /* 0x0000000c11134224 */ /* 0x000fe400078e020a */
[----:B0-----:R-:W-:-:S02]  /*144f0*/  IMAD R0, R2, R18, R15 ;  /* 0x0000001202007224 */ /* 0x001fc400078e020f */
[----:B------:R-:W-:Y:S02]  /*14500*/  IMAD R4, R4, R23, R19 ;  /* 0x0000001704047224 */ /* 0x000fe400078e0213 */
[----:B------:R-:W-:Y:S02]  /*14510*/  IMAD R3, R0, R14, R3 ;  /* 0x0000000e00037224 */ /* 0x000fe400078e0203 */
[----:B------:R-:W-:Y:S02]  /*14520*/  IMAD.MOV.U32 R2, RZ, RZ, 0x1 ;  /* 0x00000001ff027424 */ /* 0x000fe400078e00ff */
[----:B------:R-:W-:Y:S01]  /*14530*/  IMAD.MOV.U32 R6, RZ, RZ, R11 ;  /* 0x000000ffff067224 */ /* 0x000fe200078e000b */
[----:B------:R-:W-:Y:S02]  /*14540*/  SEL R5, R3, R4, !P4 ;  /* 0x0000000403057207 */ /* 0x000fe40006000000 */
[----:B------:R-:W-:Y:S02]  /*14550*/  PRMT R0, R2, 0x7610, R0 ;  /* 0x0000761002007816 */ /* 0x000fe40000000000 */
[----:B------:R-:W-:-:S07]  /*14560*/  SEL R4, R4, R3, !P4 ;  /* 0x0000000304047207 */ /* 0x000fce0006000000 */
.L_x_359:
[----:B------:R-:W-:-:S08]  /*14570*/  NOP ;  /* 0x0000000000007918 */ /* 0x000fd00000000000 */
[----:B------:R-:W0:-:S00]  /*14580*/  USETMAXREG.DEALLOC.CTAPOOL 0x28 ;  /* 0x00000028000079c8 */ /* 0x000e0000080e0500 */
[----:B------:R-:W-:-:S13]  /*14590*/  ISETP.NE.AND P0, PT, RZ, UR6, PT ;  /* 0x00000006ff007c0c */ /* 0x000fda000bf05270 */
[----:B------:R-:W-:Y:S05]  /*145a0*/  @P0 EXIT ;  /* 0x000000000000094d */ /* 0x000fea0003800000 */
[----:B0-----:R-:W-:Y:S01]  /*145b0*/  LOP3.LUT P0, RZ, R0, 0xff, RZ, 0xc0, !PT ;  /* 0x000000ff00ff7812 */ /* 0x001fe2000780c0ff */
[----:B------:R-:W-:Y:S02]  /*145c0*/  IMAD.MOV.U32 R0, RZ, RZ, 0x1 ;  /* 0x00000001ff007424 */ /* 0x000fe400078e00ff */
[----:B------:R-:W-:-:S10]  /*145d0*/  IMAD.MOV.U32 R10, RZ, RZ, RZ ;  /* 0x000000ffff0a7224 */ /* 0x000fd400078e00ff */
[----:B------:R-:W-:Y:S05]  /*145e0*/  @!P0 BRA `(.L_x_362) ;  /* 0x0000000c004c8947 */ /* 0x000fea0003800000 */
[----:B------:R-:W0:Y:S01]  /*145f0*/  LDC R0, c[0x0][0x28c] ;  /* 0x0000a300ff007b82 */ /* 0x000e220000000800 */
[----:B------:R-:W1:Y:S01]  /*14600*/  S2R R2, SR_TID.X ;  /* 0x0000000000027919 */ /* 0x000e620000002100 */
[----:B------:R-:W-:Y:S01]  /*14610*/  ULDC UR5, c[0x0][0x658] ;  /* 0x0001960000057ab9 */ /* 0x000fe20000000800 */
[----:B------:R-:W-:Y:S01]  /*14620*/  UMOV UR6, 0xffffffff ;  /* 0xffffffff00067882 */ /* 0x000fe20000000000 */
[----:B------:R-:W-:Y:S01]  /*14630*/  UMOV UR9, 0x1 ;  /* 0x0000000100097882 */ /* 0x000fe20000000000 */
[----:B------:R-:W-:Y:S01]  /*14640*/  USHF.L.U32 UR10, UR6, UR5, URZ ;  /* 0x00000005060a7299 */ /* 0x000fe2000800063f */
[----:B------:R-:W-:Y:S01]  /*14650*/  BSSY B0, `(.L_x_362) ;  /* 0x00000cc000007945 */ /* 0x000fe20003800000 */
[----:B------:R-:W-:Y:S01]  /*14660*/  ULDC UR8, c[0x0][0xc] ;  /* 0x0000030000087ab9 */ /* 0x000fe20000000800 */
[----:B------:R-:W-:Y:S01]  /*14670*/  USHF.L.U32 UR5, UR9, UR5, URZ ;  /* 0x0000000509057299 */ /* 0x000fe2000800063f */
[----:B------:R-:W-:Y:S01]  /*14680*/  IMAD.MOV.U32 R12, RZ, RZ, 0x1 ;  /* 0x00000001ff0c7424 */ /* 0x000fe200078e00ff */
[----:B------:R-:W-:Y:S01]  /*14690*/  ULDC UR4, c[0x0][0x600] ;  /* 0x0001800000047ab9 */ /* 0x000fe20000000800 */
[----:B------:R-:W-:Y:S01]  /*146a0*/  ULDC UR9, c[0x0][0x10] ;  /* 0x0000040000097ab9 */ /* 0x000fe20000000800 */
[----:B------:R-:W-:Y:S01]  /*146b0*/  ULDC UR6, c[0x0][0x14] ;  /* 0x0000050000067ab9 */ /* 0x000fe20000000800 */
[----:B------:R-:W-:Y:S01]  /*146c0*/  UIMAD.WIDE.U32 UR8, UR8, UR9, URZ ;  /* 0x00000009080872a5 */ /* 0x000fe2000f8e003f */
[----:B------:R-:W-:Y:S01]  /*146d0*/  IMAD.MOV.U32 R10, RZ, RZ, RZ ;  /* 0x000000ffff0a7224 */ /* 0x000fe200078e00ff */
[----:B------:R-:W-:-:S02]  /*146e0*/  ULOP3.LUT UR21, UR7, 0x2, URZ, 0xfc, !UPT ;  /* 0x0000000207157892 */ /* 0x000fc4000f8efc3f */
[----:B------:R-:W-:Y:S02]  /*146f0*/  UIMAD.WIDE.U32 UR22, UR8, UR6, URZ ;  /* 0x00000006081672a5 */ /* 0x000fe4000f8e003f */
[----:B------:R-:W-:Y:S02]  /*14700*/  UIMAD UR13, UR9, UR6, URZ ;  /* 0x00000006090d72a4 */ /* 0x000fe4000f8e023f */
[----:B------:R-:W-:Y:S02]  /*14710*/  UIADD3 UR4, UR4, -0x1, URZ ;  /* 0xffffffff04047890 */ /* 0x000fe4000fffe03f */
[----:B------:R-:W-:Y:S01]  /*14720*/  ULOP3.LUT UR19, URZ, UR10, URZ, 0x33, !UPT ;  /* 0x0000000a3f137292 */ /* 0x000fe2000f8e333f */
[----:B0-----:R-:W-:Y:S01]  /*14730*/  VIADD R0, R0, 0x3f ;  /* 0x0000003f00007836 */ /* 0x001fe20000000000 */
[----:B------:R-:W-:Y:S01]  /*14740*/  UIADD3 UR13, UR23, UR13, URZ ;  /* 0x0000000d170d7290 */ /* 0x000fe2000fffe03f */
[----:B------:R-:W-:-:S03]  /*14750*/  ULDC.64 UR24, c[0x0][0x198] ;  /* 0x0000660000187ab9 */ /* 0x000fc60000000a00 */
[----:B------:R-:W-:-:S04]  /*14760*/  SHF.R.S32.HI R3, RZ, 0x1f, R0 ;  /* 0x0000001fff037819 */ /* 0x000fc80000011400 */
[----:B------:R-:W-:Y:S01]  /*14770*/  LEA.HI R3, R3, R0, RZ, 0x6 ;  /* 0x0000000003037211 */ /* 0x000fe200078f30ff */
[----:B------:R-:W-:Y:S01]  /*14780*/  IMAD.MOV.U32 R0, RZ, RZ, 0x1 ;  /* 0x00000001ff007424 */ /* 0x000fe200078e00ff */
[C---:B-1----:R-:W-:Y:S02]  /*14790*/  LOP3.LUT P2, RZ, R2.reuse, 0x7f, RZ, 0xc0, !PT ;  /* 0x0000007f02ff7812 */ /* 0x042fe4000784c0ff */
[----:B------:R-:W-:Y:S02]  /*147a0*/  SHF.R.S32.HI R9, RZ, 0x6, R3 ;  /* 0x00000006ff097819 */ /* 0x000fe40000011403 */
[----:B------:R-:W-:-:S03]  /*147b0*/  LOP3.LUT P0, RZ, R2, 0x1f, RZ, 0xc0, !PT ;  /* 0x0000001f02ff7812 */ /* 0x000fc6000780c0ff */
[----:B------:R-:W-:Y:S01]  /*147c0*/  VIADD R8, R9, 0x1 ;  /* 0x0000000109087836 */ /* 0x000fe20000000000 */
[----:B------:R-:W-:-:S13]  /*147d0*/  PLOP3.LUT P0, PT, P0, P2, PT, 0x8a, 0x0 ;  /* 0x000000000000781c */ /* 0x000fda0000705172 */
.L_x_374:
[----:B------:R-:W-:-:S03]  /*147e0*/  UMOV UR6, 0xffffffff ;  /* 0xffffffff00067882 */ /* 0x000fc60000000000 */
[----:B------:R-:W-:Y:S05]  /*147f0*/  BRA.DIV UR6, `(.L_x_363) ;  /* 0x00000012069c7947 */ /* 0x000fea000b800000 */
[----:B------:R-:W-:-:S13]  /*14800*/  ELECT P1, URZ, PT ;  /* 0x00000000003f782f */ /* 0x000fda0003820000 */
.L_x_391:
[----:B------:R-:W0:Y:S01]  /*14810*/  LDC R2, c[0x0][0x28c] ;  /* 0x0000a300ff027b82 */ /* 0x000e220000000800 */
[----:B------:R-:W-:Y:S01]  /*14820*/  BSSY B1, `(.L_x_364) ;  /* 0x0000038000017945 */ /* 0x000fe20003800000 */
[----:B0-----:R-:W-:-:S13]  /*14830*/  ISETP.LT.OR P1, PT, R2, 0x1, !P1 ;  /* 0x000000010200780c */ /* 0x001fda0004f21670 */
[----:B------:R-:W-:Y:S05]  /*14840*/  @P1 BRA `(.L_x_365) ;  /* 0x0000000000d41947 */ /* 0x000fea0003800000 */
[----:B------:R-:W-:Y:S02]  /*14850*/  IMAD R13, R4, 0xc0, RZ ;  /* 0x000000c0040d7824 */ /* 0x000fe400078e02ff */
[----:B------:R-:W-:Y:S02]  /*14860*/  IMAD R11, R5, 0xa0, RZ ;  /* 0x000000a0050b7824 */ /* 0x000fe400078e02ff */
[----:B------:R-:W-:Y:S02]  /*14870*/  IMAD.MOV.U32 R16, RZ, RZ, RZ ;  /* 0x000000ffff107224 */ /* 0x000fe400078e00ff */
[----:B------:R-:W-:Y:S02]  /*14880*/  IMAD.MOV.U32 R2, RZ, RZ, R8 ;  /* 0x000000ffff027224 */ /* 0x000fe400078e0008 */
[----:B------:R-:W-:Y:S02]  /*14890*/  IMAD.MOV.U32 R3, RZ, RZ, R0 ;  /* 0x000000ffff037224 */ /* 0x000fe400078e0000 */
[----:B------:R-:W-:-:S07]  /*148a0*/  IMAD.MOV.U32 R4, RZ, RZ, R10 ;  /* 0x000000ffff047224 */ /* 0x000fce00078e000a */
.L_x_369:
[----:B------:R-:W0:Y:S01]  /*148b0*/  S2R R14, SR_CgaCtaId ;  /* 0x00000000000e7919 */ /* 0x000e220000008800 */
[----:B------:R-:W-:Y:S01]  /*148c0*/  MOV R5, 0x400 ;  /* 0x0000040000057802 */ /* 0x000fe20000000f00 */
[----:B------:R-:W1:Y:S03]  /*148d0*/  @!P2 LDC R7, c[0x0][0x500] ;  /* 0x00014000ff07ab82 */ /* 0x000e660000000800 */
[----:B0-----:R-:W-:Y:S02]  /*148e0*/  LEA R15, R14, R5, 0x18 ;  /* 0x000000050e0f7211 */ /* 0x001fe400078ec0ff */
[----:B------:R-:W-:-:S03]  /*148f0*/  SHF.L.U32 R5, R3, 0x1f, RZ ;  /* 0x0000001f03057819 */ /* 0x000fc600000006ff */
[----:B------:R-:W-:-:S04]  /*14900*/  IMAD R14, R4, 0x8, R15 ;  /* 0x00000008040e7824 */ /* 0x000fc800078e020f */
[----:B------:R-:W0:Y:S02]  /*14910*/  SYNCS.PHASECHK.TRANS64.TRYWAIT P1, [R14+URZ+0x50], R5 ;  /* 0x000050050e0075a7 */ /* 0x000e24000802017f */
[----:B01----:R-:W-:Y:S05]  /*14920*/  @!P1 BRA `(.L_x_366) ;  /* 0x0000001000709947 */ /* 0x003fea0003800000 */
.L_x_392:
[----:B------:R-:W-:Y:S01]  /*14930*/  UPRMT UR6, UR21, 0x9910, URZ ;  /* 0x0000991015067896 */ /* 0x000fe2000800003f */
[----:B------:R1:W-:Y:S03]  /*14940*/  @!P2 SYNCS.ARRIVE.TRANS64 RZ, [R14+URZ], R7 ;  /* 0x000000070effa9a7 */ /* 0x0003e6000800003f */
[----:B------:R-:W-:-:S06]  /*14950*/  UISETP.NE.AND UP0, UPT, UR6, 0x2, UPT ;  /* 0x000000020600788c */ /* 0x000fcc000bf05270 */
[----:B------:R-:W-:-:S13]  /*14960*/  PLOP3.LUT P1, PT, PT, PT, UP0, 0x80, 0x0 ;  /* 0x000000000000781c */ /* 0x000fda0003f2f008 */
[----:B-1----:R-:W-:Y:S05]  /*14970*/  @P1 BRA `(.L_x_367) ;  /* 0x0000000000041947 */ /* 0x002fea0003800000 */
[----:B------:R-:W-:Y:S01]  /*14980*/  BPT.TRAP 0x1 ;  /* 0x000000040000795c */ /* 0x000fe20000300000 */
.L_x_367:
[----:B------:R-:W-:Y:S05]  /*14990*/  @P0 BRA `(.L_x_368) ;  /* 0x0000000000040947 */ /* 0x000fea0003800000 */
[----:B------:R-:W-:Y:S01]  /*149a0*/  BPT.TRAP 0x1 ;  /* 0x000000040000795c */ /* 0x000fe20000300000 */
.L_x_368:
[--C-:B0-----:R-:W-:Y:S01]  /*149b0*/  IMAD R5, R4, 0x3000, R15.reuse ;  /* 0x0000300004057824 */ /* 0x101fe200078e020f */
[----:B------:R-:W-:Y:S01]  /*149c0*/  R2UR UR9, R14 ;  /* 0x000000000e0972ca */ /* 0x000fe200000e0000 */
[----:B------:R-:W-:Y:S01]  /*149d0*/  IMAD R15, R4, 0x2800, R15 ;  /* 0x00002800040f7824 */ /* 0x000fe200078e020f */
[----:B------:R-:W-:Y:S01]  /*149e0*/  UIADD3 UR14, UP0, UR24, 0xf0, URZ ;  /* 0x000000f0180e7890 */ /* 0x000fe2000ff1e03f */
[----:B------:R-:W-:Y:S01]  /*149f0*/  VIADD R2, R2, 0xffffffff ;  /* 0xffffffff02027836 */ /* 0x000fe20000000000 */
[----:B------:R-:W-:Y:S01]  /*14a00*/  R2UR UR6, R5 ;  /* 0x00000000050672ca */ /* 0x000fe200000e0000 */
[----:B------:R-:W-:Y:S01]  /*14a10*/  UIADD3 UR26, UP1, UR24, 0x1f0, URZ ;  /* 0x000001f0181a7890 */ /* 0x000fe2000ff3e03f */
[----:B------:R-:W-:Y:S01]  /*14a20*/  R2UR UR8, R15 ;  /* 0x000000000f0872ca */ /* 0x000fe200000e0000 */
[----:B------:R-:W-:Y:S01]  /*14a30*/  UIADD3.X UR15, URZ, UR25, URZ, UP0, !UPT ;  /* 0x000000193f0f7290 */ /* 0x000fe200087fe43f */
[----:B------:R-:W-:Y:S01]  /*14a40*/  R2UR UR11, R13 ;  /* 0x000000000d0b72ca */ /* 0x000fe200000e0000 */
[----:B------:R-:W-:Y:S01]  /*14a50*/  VIADD R4, R4, 0x1 ;  /* 0x0000000104047836 */ /* 0x000fe20000000000 */
[----:B------:R-:W-:Y:S01]  /*14a60*/  R2UR UR10, R16 ;  /* 0x00000000100a72ca */ /* 0x000fe200000e0000 */
[----:B------:R-:W-:Y:S01]  /*14a70*/  UIADD3.X UR27, URZ, UR25, URZ, UP1, !UPT ;  /* 0x000000193f1b7290 */ /* 0x000fe20008ffe43f */
[----:B------:R-:W-:Y:S01]  /*14a80*/  R2UR UR12, R6 ;  /* 0x00000000060c72ca */ /* 0x000fe200000e0000 */
[----:B------:R-:W-:Y:S01]  /*14a90*/  UMOV UR16, 0x0 ;  /* 0x0000000000107882 */ /* 0x000fe20000000000 */
[----:B------:R-:W-:Y:S01]  /*14aa0*/  R2UR UR20, R11 ;  /* 0x000000000b1472ca */ /* 0x000fe200000e0000 */
[----:B------:R-:W-:Y:S01]  /*14ab0*/  UMOV UR17, 0x10000000 ;  /* 0x1000000000117882 */ /* 0x000fe20000000000 */
[----:B------:R-:W-:Y:S01]  /*14ac0*/  ISETP.GT.AND P3, PT, R2, 0x1, PT ;  /* 0x000000010200780c */ /* 0x000fe20003f64270 */
[----:B------:R-:W-:Y:S01]  /*14ad0*/  UIADD3 UR6, UR6, 0x180, URZ ;  /* 0x0000018006067890 */ /* 0x000fe2000fffe03f */
[----:B------:R-:W-:Y:S01]  /*14ae0*/  ISETP.NE.AND P1, PT, R4, 0xa, PT ;  /* 0x0000000a0400780c */ /* 0x000fe20003f25270 */
[----:B------:R-:W-:Y:S01]  /*14af0*/  UIADD3 UR18, UR8, 0x1e180, URZ ;  /* 0x0001e18008127890 */ /* 0x000fe2000fffe03f */
[----:B------:R-:W-:-:S02]  /*14b00*/  VIADD R16, R16, 0x40 ;  /* 0x0000004010107836 */ /* 0x000fc40000000000 */
[----:B------:R-:W-:Y:S02]  /*14b10*/  SEL R14, RZ, 0x1, P1 ;  /* 0x00000001ff0e7807 */ /* 0x000fe40000800000 */
[----:B------:R-:W-:Y:S01]  /*14b20*/  UMOV UR8, UR6 ;  /* 0x0000000600087c82 */ /* 0x000fe20008000000 */
[----:B------:R-:W-:Y:S01]  /*14b30*/  SEL R4, R4, RZ, P1 ;  /* 0x000000ff04047207 */ /* 0x000fe20000800000 */
[----:B------:R0:W-:Y:S01]  /*14b40*/  UTMALDG.3D [UR8], [UR14], desc[UR16] ;  /* 0x000010080e0075b4 */ /* 0x0001e20008011000 */
[----:B------:R-:W-:Y:S01]  /*14b50*/  LOP3.LUT R3, R3, R14, RZ, 0x3c, !PT ;  /* 0x0000000e03037212 */ /* 0x000fe200078e3cff */
[----:B0-----:R-:W-:Y:S01]  /*14b60*/  UMOV UR8, UR18 ;  /* 0x0000001200087c82 */ /* 0x001fe20008000000 */
[----:B------:R-:W-:Y:S02]  /*14b70*/  UMOV UR11, UR20 ;  /* 0x00000014000b7c82 */ /* 0x000fe40008000000 */
[----:B------:R0:W-:Y:S02]  /*14b80*/  UTMALDG.3D [UR8], [UR26], desc[UR16] ;  /* 0x000010081a0075b4 */ /* 0x0001e40008011000 */
[----:B0-----:R-:W-:Y:S05]  /*14b90*/  @P3 BRA `(.L_x_369) ;  /* 0xfffffffc00443947 */ /* 0x001fea000383ffff */
.L_x_365:
[----:B------:R-:W-:Y:S05]  /*14ba0*/  BSYNC B1 ;  /* 0x0000000000017941 */ /* 0x000fea0003800000 */
.L_x_364:
[----:B------:R-:W2:Y:S01]  /*14bb0*/  LDL.LU R17, [R1+0x174] ;  /* 0x0001740001117983 */ /* 0x000ea20000300800 */
[----:B------:R-:W-:Y:S01]  /*14bc0*/  LOP3.LUT P3, RZ, R12, 0xff, RZ, 0xc0, !PT ;  /* 0x000000ff0cff7812 */ /* 0x000fe2000786c0ff */
[C---:B------:R-:W-:Y:S01]  /*14bd0*/  IMAD.IADD R10, R9.reuse, 0x1, R10 ;  /* 0x00000001090a7824 */ /* 0x040fe200078e020a */
[----:B------:R-:W-:Y:S01]  /*14be0*/  ULDC.64 UR8, c[0x0][0x650] ;  /* 0x0001940000087ab9 */ /* 0x000fe20000000a00 */
[----:B------:R-:W3:Y:S01]  /*14bf0*/  LDL.LU R14, [R1+0x178] ;  /* 0x00017800010e7983 */ /* 0x000ee20000300800 */
[----:B------:R-:W-:Y:S01]  /*14c00*/  BSSY B1, `(.L_x_370) ;  /* 0x000006e000017945 */ /* 0x000fe20003800000 */
[----:B------:R-:W-:Y:S01]  /*14c10*/  IMAD.MOV.U32 R6, RZ, RZ, -0x1 ;  /* 0xffffffffff067424 */ /* 0x000fe200078e00ff */
[----:B------:R-:W-:Y:S02]  /*14c20*/  ISETP.GT.U32.AND P1, PT, R10, 0x9, PT ;  /* 0x000000090a00780c */ /* 0x000fe40003f24070 */
[----:B------:R-:W-:Y:S02]  /*14c30*/  PRMT R12, RZ, 0x7610, R12 ;  /* 0x00007610ff0c7816 */ /* 0x000fe4000000000c */
[----:B------:R-:W-:-:S03]  /*14c40*/  ISETP.LT.U32.AND P1, PT, R9, 0xa, P1 ;  /* 0x0000000a0900780c */ /* 0x000fc60000f21070 */
[----:B------:R-:W0:Y:S01]  /*14c50*/  @P3 S2R R3, SR_CgaCtaId ;  /* 0x0000000000033919 */ /* 0x000e220000008800 */
[----:B------:R-:W-:-:S04]  /*14c60*/  @P3 MOV R2, 0x400 ;  /* 0x0000040000023802 */ /* 0x000fc80000000f00 */
[----:B0-----:R-:W-:Y:S01]  /*14c70*/  @P3 LEA R4, R3, R2, 0x18 ;  /* 0x0000000203043211 */ /* 0x001fe200078ec0ff */
[----:B------:R-:W-:-:S03]  /*14c80*/  IMAD.WIDE.U32 R2, R10, -0x33333333, RZ ;  /* 0xcccccccd0a027825 */ /* 0x000fc600078e00ff */
[----:B------:R0:W-:Y:S01]  /*14c90*/  @P3 SYNCS.ARRIVE.TRANS64.A1T0 RZ, [R4+URZ+0xb8], RZ ;  /* 0x0000b8ff04ff39a7 */ /* 0x0001e2000810003f */
[----:B------:R-:W-:Y:S02]  /*14ca0*/  ISETP.GE.U32.AND P3, PT, R9, 0xa, PT ;  /* 0x0000000a0900780c */ /* 0x000fe40003f66070 */
[----:B------:R-:W-:Y:S02]  /*14cb0*/  SHF.R.U32.HI R5, RZ, 0x3, R3 ;  /* 0x00000003ff057819 */ /* 0x000fe40000011603 */
[----:B------:R-:W-:Y:S02]  /*14cc0*/  SEL R3, RZ, 0x1, !P1 ;  /* 0x00000001ff037807 */ /* 0x000fe40004800000 */
[----:B------:R-:W-:Y:S01]  /*14cd0*/  PRMT R2, RZ, 0x7610, R2 ;  /* 0x00007610ff027816 */ /* 0x000fe20000000002 */
[----:B------:R-:W-:Y:S01]  /*14ce0*/  IMAD R10, R5, -0xa, R10 ;  /* 0xfffffff6050a7824 */ /* 0x000fe200078e020a */
[----:B------:R-:W-:Y:S01]  /*14cf0*/  LOP3.LUT R0, R0, R3, RZ, 0x3c, !PT ;  /* 0x0000000300007212 */ /* 0x000fe200078e3cff */
[----:B0-----:R-:W-:-:S04]  /*14d00*/  IMAD.MOV.U32 R4, RZ, RZ, -0x1 ;  /* 0xffffffffff047424 */ /* 0x001fc800078e00ff */
[----:B------:R-:W-:Y:S01]  /*14d10*/  @P3 LOP3.LUT R0, R0, 0x1, R5, 0x78, !PT ;  /* 0x0000000100003812 */ /* 0x000fe200078e7805 */
[----:B------:R-:W-:Y:S01]  /*14d20*/  IMAD.MOV.U32 R5, RZ, RZ, -0x1 ;  /* 0xffffffffff057424 */ /* 0x000fe200078e00ff */
[----:B---3--:R-:W-:-:S04]  /*14d30*/  IADD3 R14, P5, R14, UR22, RZ ;  /* 0x000000160e0e7c10 */ /* 0x008fc8000ffbe0ff */
[----:B--2---:R-:W-:Y:S01]  /*14d40*/  IADD3.X R17, R17, UR13, RZ, P5, !PT ;  /* 0x0000000d11117c10 */ /* 0x004fe2000affe4ff */
[----:B------:R0:W-:Y:S01]  /*14d50*/  STL [R1+0x178], R14 ;  /* 0x0001780e01007387 */ /* 0x0001e20000100800 */
[----:B------:R-:W-:-:S03]  /*14d60*/  ISETP.GE.U32.AND P1, PT, R14, UR8, PT ;  /* 0x000000080e007c0c */ /* 0x000fc6000bf26070 */
[----:B------:R0:W-:Y:S01]  /*14d70*/  STL [R1+0x174], R17 ;  /* 0x0001741101007387 */ /* 0x0001e20000100800 */
[----:B------:R-:W-:-:S13]  /*14d80*/  ISETP.GE.U32.AND.EX P1, PT, R17, UR9, PT, P1 ;  /* 0x0000000911007c0c */ /* 0x000fda000bf26110 */
[----:B0-----:R-:W-:Y:S05]  /*14d90*/  @P1 BRA `(.L_x_371) ;  /* 0x0000000400501947 */ /* 0x001fea0003800000 */
[----:B------:R-:W-:Y:S01]  /*14da0*/  ULDC.64 UR8, c[0x0][0x628] ;  /* 0x00018a0000087ab9 */ /* 0x000fe20000000a00 */
[----:B------:R-:W0:Y:S01]  /*14db0*/  S2R R13, SR_CTAID.X ;  /* 0x00000000000d7919 */ /* 0x000e220000002500 */
[----:B------:R-:W-:Y:S01]  /*14dc0*/  ISETP.NE.U32.AND P1, PT, RZ, UR8, PT ;  /* 0x00000008ff007c0c */ /* 0x000fe2000bf25070 */
[----:B------:R-:W-:Y:S01]  /*14dd0*/  ULDC UR10, c[0x0][0x630] ;  /* 0x00018c00000a7ab9 */ /* 0x000fe20000000800 */
[----:B------:R-:W-:Y:S01]  /*14de0*/  IMAD.MOV.U32 R2, RZ, RZ, R14 ;  /* 0x000000ffff027224 */ /* 0x000fe200078e000e */
[----:B------:R-:W1:Y:S01]  /*14df0*/  S2R R11, SR_CTAID.Y ;  /* 0x00000000000b7919 */ /* 0x000e620000002600 */
[----:B------:R-:W-:Y:S01]  /*14e00*/  ISETP.NE.AND.EX P1, PT, RZ, UR9, PT, P1 ;  /* 0x00000009ff007c0c */ /* 0x000fe2000bf25310 */
[----:B------:R-:W-:-:S12]  /*14e10*/  IMAD.MOV.U32 R3, RZ, RZ, R17 ;  /* 0x000000ffff037224 */ /* 0x000fd800078e0011 */
[----:B------:R-:W-:Y:S05]  /*14e20*/  @!P1 BRA `(.L_x_372) ;  /* 0x0000000000289947 */ /* 0x000fea0003800000 */
[----:B------:R-:W-:Y:S02]  /*14e30*/  ULDC UR6, c[0x0][0x634] ;  /* 0x00018d0000067ab9 */ /* 0x000fe40000000800 */
[----:B------:R-:W-:-:S05]  /*14e40*/  IADD3 R7, P1, R14, UR6, RZ ;  /* 0x000000060e077c10 */ /* 0x000fca000ff3e0ff */
[----:B------:R-:W-:-:S04]  /*14e50*/  IMAD.X R15, RZ, RZ, R17, P1 ;  /* 0x000000ffff0f7224 */ /* 0x000fc800008e0611 */
[----:B------:R-:W-:-:S04]  /*14e60*/  IMAD.WIDE.U32 R4, R15, UR8, RZ ;  /* 0x000000080f047c25 */ /* 0x000fc8000f8e00ff */
[----:B------:R-:W-:-:S04]  /*14e70*/  IMAD.WIDE.U32 R4, P1, R7, UR9, R4 ;  /* 0x0000000907047c25 */ /* 0x000fc8000f820004 */
[----:B------:R-:W-:-:S04]  /*14e80*/  IMAD.WIDE.U32 R6, R7, UR8, RZ ;  /* 0x0000000807067c25 */ /* 0x000fc8000f8e00ff */
[----:B------:R-:W-:Y:S01]  /*14e90*/  IMAD.X R3, RZ, RZ, RZ, P1 ;  /* 0x000000ffff037224 */ /* 0x000fe200008e06ff */
[----:B------:R-:W-:Y:S01]  /*14ea0*/  IADD3 RZ, P1, R7, R4, RZ ;  /* 0x0000000407ff7210 */ /* 0x000fe20007f3e0ff */
[----:B------:R-:W-:-:S04]  /*14eb0*/  IMAD.MOV.U32 R2, RZ, RZ, R5 ;  /* 0x000000ffff027224 */ /* 0x000fc800078e0005 */
[----:B------:R-:W-:-:S08]  /*14ec0*/  IMAD.WIDE.U32.X R2, R15, UR9, R2, P1 ;  /* 0x000000090f027c25 */ /* 0x000fd000088e0402 */
.L_x_372:
[--C-:B------:R-:W-:Y:S01]  /*14ed0*/  SHF.R.U64 R6, R2, UR10, R3.reuse ;  /* 0x0000000a02067c19 */ /* 0x100fe20008001203 */
[----:B------:R-:W-:Y:S01]  /*14ee0*/  ULDC.64 UR8, c[0x0][0x620] ;  /* 0x0001880000087ab9 */ /* 0x000fe20000000a00 */
[----:B------:R-:W-:Y:S01]  /*14ef0*/  SHF.R.U32.HI R2, RZ, UR10, R3 ;  /* 0x0000000aff027c19 */ /* 0x000fe20008011603 */
[----:B------:R-:W-:Y:S01]  /*14f00*/  IMAD.MOV.U32 R3, RZ, RZ, R17 ;  /* 0x000000ffff037224 */ /* 0x000fe200078e0011 */
[----:B------:R-:W-:Y:S01]  /*14f10*/  IADD3 R5, P1, RZ, -R6, RZ ;  /* 0x80000006ff057210 */ /* 0x000fe20007f3e0ff */
[----:B------:R-:W-:Y:S01]  /*14f20*/  ULDC UR6, c[0x0][0x150] ;  /* 0x0000540000067ab9 */ /* 0x000fe20000000800 */
[----:B0-----:R-:W-:Y:S01]  /*14f30*/  I2FP.F32.U32 R7, R13 ;  /* 0x0000000d00077245 */ /* 0x001fe20000201000 */
[----:B------:R-:W0:Y:S01]  /*14f40*/  LDC R18, c[0x0][0x144] ;  /* 0x00005100ff127b82 */ /* 0x000e220000000800 */
[----:B------:R-:W-:Y:S01]  /*14f50*/  ULDC.64 UR10, c[0x0][0x640] ;  /* 0x00019000000a7ab9 */ /* 0x000fe20000000a00 */
[----:B------:R-:W-:Y:S01]  /*14f60*/  IMAD.X R2, RZ, RZ, ~R2, P1 ;  /* 0x000000ffff027224 */ /* 0x000fe200008e0e02 */
[----:B------:R-:W-:-:S03]  /*14f70*/  ISETP.NE.U32.AND P1, PT, RZ, UR10, PT ;  /* 0x0000000aff007c0c */ /* 0x000fc6000bf25070 */
[----:B------:R-:W-:Y:S01]  /*14f80*/  IMAD R4, R2, UR8, RZ ;  /* 0x0000000802047c24 */ /* 0x000fe2000f8e02ff */
[----:B------:R-:W-:Y:S01]  /*14f90*/  ISETP.NE.AND.EX P1, PT, RZ, UR11, PT, P1 ;  /* 0x0000000bff007c0c */ /* 0x000fe2000bf25310 */
[----:B------:R-:W-:Y:S02]  /*14fa0*/  IMAD.MOV.U32 R2, RZ, RZ, R14 ;  /* 0x000000ffff027224 */ /* 0x000fe400078e000e */
[----:B------:R-:W2:Y:S02]  /*14fb0*/  LDC R14, c[0x0][0x148] ;  /* 0x00005200ff0e7b82 */ /* 0x000ea40000000800 */
[----:B------:R-:W-:Y:S01]  /*14fc0*/  IMAD.WIDE.U32 R2, R5, UR8, R2 ;  /* 0x0000000805027c25 */ /* 0x000fe2000f8e0002 */
[----:B------:R-:W-:-:S03]  /*14fd0*/  ULDC UR8, c[0x0][0x154] ;  /* 0x0000550000087ab9 */ /* 0x000fc60000000800 */
[----:B------:R-:W-:Y:S02]  /*14fe0*/  IMAD R5, R5, UR9, R4 ;  /* 0x0000000905057c24 */ /* 0x000fe4000f8e0204 */
[----:B------:R-:W-:Y:S01]  /*14ff0*/  FMUL R4, R7, UR6 ;  /* 0x0000000607047c20 */ /* 0x000fe20008400000 */
[----:B------:R-:W-:Y:S01]  /*15000*/  ULDC UR6, c[0x0][0x618] ;  /* 0x0001860000067ab9 */ /* 0x000fe20000000800 */
[----:B------:R-:W-:Y:S01]  /*15010*/  ULDC UR9, c[0x0][0x608] ;  /* 0x0001820000097ab9 */ /* 0x000fe20000000800 */
[----:B------:R-:W-:-:S03]  /*15020*/  IMAD.IADD R3, R3, 0x1, R5 ;  /* 0x0000000103037824 */ /* 0x000fc600078e0205 */
[----:B------:R-:W3:Y:S02]  /*15030*/  F2I.U32.TRUNC.NTZ R4, R4 ;  /* 0x0000000400047305 */ /* 0x000ee4000020f000 */
[----:B------:R-:W-:Y:S02]  /*15040*/  SHF.R.U64 R7, R2, UR6, R3 ;  /* 0x0000000602077c19 */ /* 0x000fe40008001203 */
[----:B-1----:R-:W-:-:S05]  /*15050*/  I2FP.F32.U32 R2, R11 ;  /* 0x0000000b00027245 */ /* 0x002fca0000201000 */
[----:B------:R-:W-:Y:S01]  /*15060*/  FMUL R5, R2, UR8 ;  /* 0x0000000802057c20 */ /* 0x000fe20008400000 */
[----:B------:R-:W-:Y:S01]  /*15070*/  SHF.R.U32.HI R2, RZ, UR6, R3 ;  /* 0x00000006ff027c19 */ /* 0x000fe20008011603 */
[----:B------:R-:W-:Y:S02]  /*15080*/  ULDC UR6, c[0x0][0x658] ;  /* 0x0001960000067ab9 */ /* 0x000fe40000000800 */
[----:B------:R1:W4:Y:S01]  /*15090*/  F2I.U32.TRUNC.NTZ R17, R5 ;  /* 0x0000000500117305 */ /* 0x000322000020f000 */
[--C-:B------:R-:W-:Y:S02]  /*150a0*/  SHF.R.U64 R16, R7, UR9, R2.reuse ;  /* 0x0000000907107c19 */ /* 0x100fe40008001202 */
[----:B------:R-:W-:Y:S01]  /*150b0*/  SHF.R.U32.HI R3, RZ, UR9, R2 ;  /* 0x00000009ff037c19 */ /* 0x000fe20008011602 */
[----:B---3--:R-:W-:-:S03]  /*150c0*/  IMAD.MOV R2, RZ, RZ, -R4 ;  /* 0x000000ffff027224 */ /* 0x008fc600078e0a04 */
[----:B------:R-:W-:Y:S01]  /*150d0*/  SHF.R.U64 R15, R16, UR6, R3 ;  /* 0x00000006100f7c19 */ /* 0x000fe20008001203 */
[----:B0-----:R-:W-:Y:S01]  /*150e0*/  IMAD R19, R18, R2, R13 ;  /* 0x0000000212137224 */ /* 0x001fe200078e020d */
[----:B------:R-:W-:-:S03]  /*150f0*/  SHF.R.U32.HI R4, RZ, UR6, R3 ;  /* 0x00000006ff047c19 */ /* 0x000fc60008011603 */
[----:B------:R-:W-:Y:S02]  /*15100*/  IMAD.MOV.U32 R2, RZ, RZ, R15 ;  /* 0x000000ffff027224 */ /* 0x000fe400078e000f */
[----:B------:R-:W-:Y:S01]  /*15110*/  IMAD.MOV.U32 R3, RZ, RZ, R4 ;  /* 0x000000ffff037224 */ /* 0x000fe200078e0004 */
[----:B-1--4-:R-:W-:Y:S06]  /*15120*/  @!P1 BRA `(.L_x_373) ;  /* 0x0000000000289947 */ /* 0x012fec0003800000 */
[----:B------:R-:W-:Y:S02]  /*15130*/  ULDC UR6, c[0x0][0x64c] ;  /* 0x0001930000067ab9 */ /* 0x000fe40000000800 */
[----:B------:R-:W-:-:S05]  /*15140*/  IADD3 R3, P1, R15, UR6, RZ ;  /* 0x000000060f037c10 */ /* 0x000fca000ff3e0ff */
[----:B------:R-:W-:-:S04]  /*15150*/  IMAD.X R13, RZ, RZ, R4, P1 ;  /* 0x000000ffff0d7224 */ /* 0x000fc800008e0604 */
[----:B------:R-:W-:-:S04]  /*15160*/  IMAD.WIDE.U32 R4, R13, UR10, RZ ;  /* 0x0000000a0d047c25 */ /* 0x000fc8000f8e00ff */
[----:B------:R-:W-:-:S04]  /*15170*/  IMAD.WIDE.U32 R4, P1, R3, UR11, R4 ;  /* 0x0000000b03047c25 */ /* 0x000fc8000f820004 */
[----:B------:R-:W-:-:S04]  /*15180*/  IMAD.WIDE.U32 R2, R3, UR10, RZ ;  /* 0x0000000a03027c25 */ /* 0x000fc8000f8e00ff */
[----:B------:R-:W-:Y:S01]  /*15190*/  IMAD.MOV.U32 R2, RZ, RZ, R5 ;  /* 0x000000ffff027224 */ /* 0x000fe200078e0005 */
[----:B------:R-:W-:Y:S01]  /*151a0*/  IADD3 RZ, P3, R3, R4, RZ ;  /* 0x0000000403ff7210 */ /* 0x000fe20007f7e0ff */
[----:B------:R-:W-:-:S04]  /*151b0*/  IMAD.X R3, RZ, RZ, RZ, P1 ;  /* 0x000000ffff037224 */ /* 0x000fc800008e06ff */
[----:B------:R-:W-:-:S08]  /*151c0*/  IMAD.WIDE.U32.X R2, R13, UR11, R2, P3 ;  /* 0x0000000b0d027c25 */ /* 0x000fd000098e0402 */
.L_x_373:
[----:B------:R-:W-:Y:S01]  /*151d0*/  ULDC UR6, c[0x0][0x648] ;  /* 0x0001920000067ab9 */ /* 0x000fe20000000800 */
[----:B------:R-:W-:Y:S01]  /*151e0*/  IMAD.MOV R17, RZ, RZ, -R17 ;  /* 0x000000ffff117224 */ /* 0x000fe200078e0a11 */
[----:B------:R-:W-:Y:S01]  /*151f0*/  SHF.R.U64 R3, R2, UR6, R3 ;  /* 0x0000000602037c19 */ /* 0x000fe20008001203 */
[----:B------:R-:W-:Y:S01]  /*15200*/  ULDC UR6, c[0x0][0x638] ;  /* 0x00018e0000067ab9 */ /* 0x000fe20000000800 */
[----:B------:R-:W-:Y:S01]  /*15210*/  LOP3.LUT R16, R16, UR19, RZ, 0xc0, !PT ;  /* 0x0000001310107c12 */ /* 0x000fe2000f8ec0ff */
[----:B--2---:R-:W-:Y:S01]  /*15220*/  @P4 IMAD R19, R14, R17, R11 ;  /* 0x000000110e134224 */ /* 0x004fe200078e020b */
[----:B------:R-:W-:Y:S01]  /*15230*/  LOP3.LUT R14, R7, UR4, RZ, 0xc0, !PT ;  /* 0x00000004070e7c12 */ /* 0x000fe2000f8ec0ff */
[----:B------:R-:W-:Y:S01]  /*15240*/  IMAD.MOV R2, RZ, RZ, -R3 ;  /* 0x000000ffff027224 */ /* 0x000fe200078e0a03 */
[----:B------:R-:W-:Y:S01]  /*15250*/  ULDC UR8, c[0x0][0x610] ;  /* 0x0001840000087ab9 */ /* 0x000fe20000000800 */
[----:B------:R-:W-:Y:S02]  /*15260*/  IMAD R4, R3, UR5, R16 ;  /* 0x0000000503047c24 */ /* 0x000fe4000f8e0210 */
[----:B------:R-:W-:Y:S01]  /*15270*/  IMAD R15, R2, UR6, R15 ;  /* 0x00000006020f7c24 */ /* 0x000fe2000f8e020f */
[----:B------:R-:W-:Y:S01]  /*15280*/  ULDC UR6, c[0x0][0x600] ;  /* 0x0001800000067ab9 */ /* 0x000fe20000000800 */
[----:B------:R-:W-:-:S02]  /*15290*/  IMAD R4, R4, UR8, R19 ;  /* 0x0000000804047c24 */ /* 0x000fc4000f8e0213 */
[----:B------:R-:W-:Y:S02]  /*152a0*/  IMAD R15, R15, UR6, R14 ;  /* 0x000000060f0f7c24 */ /* 0x000fe4000f8e020e */
[----:B------:R-:W-:-:S03]  /*152b0*/  IMAD.MOV.U32 R2, RZ, RZ, 0x1 ;  /* 0x00000001ff027424 */ /* 0x000fc600078e00ff */
[----:B------:R-:W-:Y:S02]  /*152c0*/  SEL R5, R15, R4, !P4 ;  /* 0x000000040f057207 */ /* 0x000fe40006000000 */
[----:B------:R-:W-:-:S07]  /*152d0*/  SEL R4, R4, R15, !P4 ;  /* 0x0000000f04047207 */ /* 0x000fce0006000000 */
.L_x_371:
[----:B------:R-:W-:Y:S05]  /*152e0*/  BSYNC B1 ;  /* 0x0000000000017941 */ /* 0x000fea0003800000 */
.L_x_370:
[----:B------:R-:W-:-:S13]  /*152f0*/  LOP3.LUT P1, RZ, R2, 0xff, RZ, 0xc0, !PT ;  /* 0x000000ff02ff7812 */ /* 0x000fda000782c0ff */
[----:B------:R-:W-:Y:S05]  /*15300*/  @P1 BRA `(.L_x_374) ;  /* 0xfffffff400341947 */ /* 0x000fea000383ffff */
[----:B------:R-:W-:Y:S05]  /*15310*/  BSYNC B0 ;  /* 0x0000000000007941 */ /* 0x000fea0003800000 */
.L_x_362:
[----:B------:R-:W-:-:S03]  /*15320*/  UMOV UR6, 0xffffffff ;  /* 0xffffffff00067882 */ /* 0x000fc60000000000 */
[----:B------:R-:W-:Y:S05]  /*15330*/  BRA.DIV UR6, `(.L_x_375) ;  /* 0x0000000a06007947 */ /* 0x000fea000b800000 */
[----:B------:R-:W-:-:S13]  /*15340*/  ELECT P0, URZ, PT ;  /* 0x00000000003f782f */ /* 0x000fda0003800000 */
.L_x_395:
[----:B------:R-:W-:Y:S04]  /*15350*/  BSSY B0, `(.L_x_376) ;  /* 0x0000062000007945 */ /* 0x000fe80003800000 */
[----:B------:R-:W-:Y:S05]  /*15360*/  @!P0 BRA `(.L_x_377) ;  /* 0x0000000400808947 */ /* 0x000fea0003800000 */
[----:B------:R-:W-:-:S04]  /*15370*/  ULOP3.LUT UR6, UR7, 0x2, URZ, 0xfc, !UPT ;  /* 0x0000000207067892 */ /* 0x000fc8000f8efc3f */
[----:B------:R-:W-:-:S06]  /*15380*/  UISETP.NE.AND UP0, UPT, UR6, 0x3, UPT ;  /* 0x000000030600788c */ /* 0x000fcc000bf05270 */
[----:B------:R-:W-:-:S13]  /*15390*/  PLOP3.LUT P0, PT, PT, PT, UP0, 0x80, 0x0 ;  /* 0x000000000000781c */ /* 0x000fda0003f0f008 */
[----:B------:R-:W-:Y:S05]  /*153a0*/  @!P0 BRA `(.L_x_378) ;  /* 0x0000000000048947 */ /* 0x000fea0003800000 */
[----:B------:R-:W-:Y:S01]  /*153b0*/  BPT.TRAP 0x1 ;  /* 0x000000040000795c */ /* 0x000fe20000300000 */
.L_x_378:
[----:B------:R-:W0:Y:S01]  /*153c0*/  S2R R3, SR_CgaCtaId ;  /* 0x0000000000037919 */ /* 0x000e220000008800 */
[----:B------:R-:W-:-:S04]  /*153d0*/  MOV R2, 0x400 ;  /* 0x0000040000027802 */ /* 0x000fc80000000f00 */
[----:B0-----:R-:W-:Y:S02]  /*153e0*/  LEA R3, R3, R2, 0x18 ;  /* 0x0000000203037211 */ /* 0x001fe400078ec0ff */
[----:B------:R-:W-:-:S03]  /*153f0*/  SHF.L.U32 R2, R0, 0x1f, RZ ;  /* 0x0000001f00027819 */ /* 0x000fc600000006ff */
[----:B------:R-:W-:-:S04]  /*15400*/  VIADD R3, R3, 0x50 ;  /* 0x0000005003037836 */ /* 0x000fc80000000000 */
[C---:B------:R-:W-:Y:S02]  /*15410*/  IMAD R7, R10.reuse, 0x8, R3 ;  /* 0x000000080a077824 */ /* 0x040fe400078e0203 */
[----:B------:R-:W-:Y:S02]  /*15420*/  VIADD R10, R10, 0x1 ;  /* 0x000000010a0a7836 */ /* 0x000fe40000000000 */
[----:B------:R-:W0:Y:S03]  /*15430*/  SYNCS.PHASECHK.TRANS64.TRYWAIT P0, [R7+URZ], R2 ;  /* 0x00000002070075a7 */ /* 0x000e26000800017f */
[----:B------:R-:W-:-:S04]  /*15440*/  ISETP.NE.AND P1, PT, R10, 0xa, PT ;  /* 0x0000000a0a00780c */ /* 0x000fc80003f25270 */
[----:B------:R-:W-:Y:S02]  /*15450*/  SEL R5, RZ, 0x1, P1 ;  /* 0x00000001ff057807 */ /* 0x000fe40000800000 */
[----:B------:R-:W-:Y:S02]  /*15460*/  SEL R10, R10, RZ, P1 ;  /* 0x000000ff0a0a7207 */ /* 0x000fe40000800000 */
[----:B------:R-:W-:-:S03]  /*15470*/  LOP3.LUT R5, R0, R5, RZ, 0x3c, !PT ;  /* 0x0000000500057212 */ /* 0x000fc600078e3cff */
[----:B------:R-:W-:Y:S01]  /*15480*/  IMAD R9, R10, 0x8, R3 ;  /* 0x000000080a097824 */ /* 0x000fe200078e0203 */
[----:B------:R-:W-:Y:S01]  /*15490*/  SHF.L.U32 R4, R5, 0x1f, RZ ;  /* 0x0000001f05047819 */ /* 0x000fe200000006ff */
[----:B0-----:R-:W-:Y:S06]  /*154a0*/  @!P0 BRA `(.L_x_379) ;  /* 0x0000000400c88947 */ /* 0x001fec0003800000 */
.L_x_396:
[----:B------:R-:W1:Y:S01]  /*154b0*/  SYNCS.PHASECHK.TRANS64.TRYWAIT P0, [R9+URZ], R4 ;  /* 0x00000004090075a7 */ /* 0x000e62000800017f */
[----:B------:R-:W-:-:S05]  /*154c0*/  VIADD R0, R10, 0x1 ;  /* 0x000000010a007836 */ /* 0x000fca0000000000 */
[----:B------:R-:W-:-:S04]  /*154d0*/  ISETP.NE.AND P1, PT, R0, 0xa, PT ;  /* 0x0000000a0000780c */ /* 0x000fc80003f25270 */
[----:B0-----:R-:W-:Y:S02]  /*154e0*/  SEL R2, RZ, 0x1, P1 ;  /* 0x00000001ff027807 */ /* 0x001fe40000800000 */
[----:B------:R-:W-:Y:S02]  /*154f0*/  SEL R0, R0, RZ, P1 ;  /* 0x000000ff00007207 */ /* 0x000fe40000800000 */
[----:B------:R-:W-:-:S03]  /*15500*/  LOP3.LUT R7, R5, R2, RZ, 0x3c, !PT ;  /* 0x0000000205077212 */ /* 0x000fc600078e3cff */
[----:B------:R-:W-:Y:S01]  /*15510*/  IMAD R6, R0, 0x8, R3 ;  /* 0x0000000800067824 */ /* 0x000fe200078e0203 */
[----:B------:R-:W-:Y:S01]  /*15520*/  SHF.L.U32 R5, R7, 0x1f, RZ ;  /* 0x0000001f07057819 */ /* 0x000fe200000006ff */
[----:B-1----:R-:W-:Y:S06]  /*15530*/  @!P0 BRA `(.L_x_380) ;  /* 0x0000000400b88947 */ /* 0x002fec0003800000 */
.L_x_397:
[----:B------:R-:W1:Y:S01]  /*15540*/  SYNCS.PHASECHK.TRANS64.TRYWAIT P0, [R6+URZ], R5 ;  /* 0x00000005060075a7 */ /* 0x000e62000800017f */
[----:B------:R-:W-:-:S05]  /*15550*/  VIADD R0, R0, 0x1 ;  /* 0x0000000100007836 */ /* 0x000fca0000000000 */
[----:B------:R-:W-:-:S04]  /*15560*/  ISETP.NE.AND P1, PT, R0, 0xa, PT ;  /* 0x0000000a0000780c */ /* 0x000fc80003f25270 */
[----:B------:R-:W-:Y:S02]  /*15570*/  SEL R2, RZ, 0x1, P1 ;  /* 0x00000001ff027807 */ /* 0x000fe40000800000 */
[----:B------:R-:W-:Y:S02]  /*15580*/  SEL R0, R0, RZ, P1 ;  /* 0x000000ff00007207 */ /* 0x000fe40000800000 */
[----:B------:R-:W-:-:S03]  /*15590*/  LOP3.LUT R7, R7, R2, RZ, 0x3c, !PT ;  /* 0x0000000207077212 */ /* 0x000fc600078e3cff */
[----:B0-----:R-:W-:Y:S01]  /*155a0*/  IMAD R9, R0, 0x8, R3 ;  /* 0x0000000800097824 */ /* 0x001fe200078e0203 */
[----:B------:R-:W-:Y:S01]  /*155b0*/  SHF.L.U32 R4, R7, 0x1f, RZ ;  /* 0x0000001f07047819 */ /* 0x000fe200000006ff */
[----:B-1----:R-:W-:Y:S06]  /*155c0*/  @!P0 BRA `(.L_x_381) ;  /* 0x0000000400a88947 */ /* 0x002fec0003800000 */
.L_x_398:
        /* <DEDUP_REMOVED lines=9> */
.L_x_399:
        /* <DEDUP_REMOVED lines=9> */
.L_x_400:
        /* <DEDUP_REMOVED lines=9> */
.L_x_401:
        /* <DEDUP_REMOVED lines=9> */
.L_x_402:
        /* <DEDUP_REMOVED lines=9> */
.L_x_403:
[----:B------:R-:W1:Y:S01]  /*158a0*/  SYNCS.PHASECHK.TRANS64.TRYWAIT P0, [R6+URZ], R5 ;  /* 0x00000005060075a7 */ /* 0x000e62000800017f */
[----:B------:R-:W-:-:S05]  /*158b0*/  VIADD R0, R0, 0x1 ;  /* 0x0000000100007836 */ /* 0x000fca0000000000 */
[----:B------:R-:W-:-:S04]  /*158c0*/  ISETP.NE.AND P1, PT, R0, 0xa, PT ;  /* 0x0000000a0000780c */ /* 0x000fc80003f25270 */
[----:B------:R-:W-:Y:S02]  /*158d0*/  SEL R2, RZ, 0x1, P1 ;  /* 0x00000001ff027807 */ /* 0x000fe40000800000 */
[----:B------:R-:W-:Y:S02]  /*158e0*/  SEL R0, R0, RZ, P1 ;  /* 0x000000ff00007207 */ /* 0x000fe40000800000 */
[----:B------:R-:W-:Y:S01]  /*158f0*/  LOP3.LUT R2, R7, R2, RZ, 0x3c, !PT ;  /* 0x0000000207027212 */ /* 0x000fe200078e3cff */
[----:B-1----:R-:W-:Y:S06]  /*15900*/  @!P0 BRA `(.L_x_387) ;  /* 0x0000000400508947 */ /* 0x002fec0003800000 */
.L_x_404:
[----:B------:R-:W-:Y:S01]  /*15910*/  IMAD R3, R0, 0x8, R3 ;  /* 0x0000000800037824 */ /* 0x000fe200078e0203 */
[----:B------:R-:W-:-:S07]  /*15920*/  SHF.L.U32 R0, R2, 0x1f, RZ ;  /* 0x0000001f02007819 */ /* 0x000fce00000006ff */
.L_x_388:
[----:B--2---:R2:W3:Y:S02]  /*15930*/  SYNCS.PHASECHK.TRANS64.TRYWAIT P0, [R3+URZ], R0 ;  /* 0x00000000030075a7 */ /* 0x0044e4000800017f */
[----:B---3--:R-:W-:Y:S05]  /*15940*/  @!P0 NANOSLEEP.SYNCS 0x989680 ;  /* 0x009896800000895d */ /* 0x008fea0003900000 */
[----:B------:R-:W3:Y:S02]  /*15950*/  @!P0 SYNCS.PHASECHK.TRANS64 P0, [R3+URZ], R0 ;  /* 0x00000000030085a7 */ /* 0x000ee4000800007f */
[----:B---3--:R-:W-:Y:S05]  /*15960*/  @!P0 BRA `(.L_x_388) ;  /* 0xfffffffc00f08947 */ /* 0x008fea000383ffff */
.L_x_377:
[----:B------:R-:W-:Y:S05]  /*15970*/  BSYNC B0 ;  /* 0x0000000000007941 */ /* 0x000fea0003800000 */
.L_x_376:
[----:B------:R-:W-:Y:S05]  /*15980*/  EXIT ;  /* 0x000000000000794d */ /* 0x000fea0003800000 */
.L_x_18:
[----:B-1----:R-:W-:-:S04]  /*15990*/  IMAD.U32 R3, RZ, RZ, UR15 ;  /* 0x0000000fff037e24 */ /* 0x002fc8000f8e00ff */
[----:B------:R1:W4:Y:S03]  /*159a0*/  SYNCS.PHASECHK.TRANS64.TRYWAIT P0, [R3+URZ], R0 ;  /* 0x00000000030075a7 */ /* 0x000326000800017f */
[----:B----4-:R-:W-:Y:S05]  /*159b0*/  @!P0 NANOSLEEP.SYNCS 0x989680 ;  /* 0x009896800000895d */ /* 0x010fea0003900000 */
[----:B------:R-:W4:Y:S02]  /*159c0*/  @!P0 SYNCS.PHASECHK.TRANS64 P0, [R3+URZ], R0 ;  /* 0x00000000030085a7 */ /* 0x000f24000800007f */
[----:B----4-:R-:W-:Y:S05]  /*159d0*/  @!P0 BRA `(.L_x_18) ;  /* 0xfffffffc00ec8947 */ /* 0x010fea000383ffff */
[----:B------:R-:W-:Y:S05]  /*159e0*/  BRA `(.L_x_17) ;  /* 0xfffffec400a07947 */ /* 0x000fea000383ffff */
.L_x_24:
[----:B-----5:R0:W-:Y:S02]  /*159f0*/  STL [R1+0x184], R0 ;  /* 0x0001840001007387 */ /* 0x0201e40000100800 */
[----:B0-----:R-:W-:-:S04]  /*15a00*/  IMAD.U32 R0, RZ, RZ, UR17 ;  /* 0x00000011ff007e24 */ /* 0x001fc8000f8e00ff */
[----:B------:R0:W0:Y:S03]  /*15a10*/  SYNCS.PHASECHK.TRANS64.TRYWAIT P0, [R0+URZ], R229 ;  /* 0x000000e5000075a7 */ /* 0x000026000800017f */
[----:B0-----:R-:W-:Y:S05]  /*15a20*/  @!P0 NANOSLEEP.SYNCS 0x989680 ;  /* 0x009896800000895d */ /* 0x001fea0003900000 */
[----:B------:R0:W1:Y:S02]  /*15a30*/  @!P0 SYNCS.PHASECHK.TRANS64 P0, [R0+URZ], R229 ;  /* 0x000000e5000085a7 */ /* 0x000064000800007f */
[----:B0-----:R0:W5:Y:S02]  /*15a40*/  LDL.LU R0, [R1+0x184] ;  /* 0x0001840001007983 */ /* 0x0011640000300800 */
[----:B01----:R-:W-:Y:S05]  /*15a50*/  @!P0 BRA `(.L_x_24) ;  /* 0xfffffffc00e48947 */ /* 0x003fea000383ffff */
[----:B------:R-:W-:Y:S05]  /*15a60*/  BRA `(.L_x_23) ;  /* 0xfffffee400707947 */ /* 0x000fea000383ffff */
.L_x_363:
[----:B------:R-:W-:Y:S01]  /*15a70*/  BSSY B1, `(.L_x_389) ;  /* 0x0000006000017945 */ /* 0x000fe20003800000 */
[----:B------:R-:W-:-:S07]  /*15a80*/  IMAD.MOV.U32 R2, RZ, RZ, -0x1 ;  /* 0xffffffffff027424 */ /* 0x000fce00078e00ff */
[----:B------:R-:W-:Y:S05]  /*15a90*/  WARPSYNC.COLLECTIVE R2, `(.L_x_390) ;  /* 0x00000000020c7348 */ /* 0x000fea0003c00000 */
[----:B------:R-:W-:Y:S02]  /*15aa0*/  ELECT P1, UR62, PT ;  /* 0x00000000003e782f */ /* 0x000fe40003820000 */
[----:B------:R-:W-:Y:S01]  /*15ab0*/  MOV R2, UR62 ;  /* 0x0000003e00027c02 */ /* 0x000fe20008000f00 */
[----:B------:R-:W-:Y:S10]  /*15ac0*/  ENDCOLLECTIVE ;  /* 0x000000000000791b */ /* 0x000ff40003800000 */
.L_x_390:
[----:B------:R-:W-:Y:S05]  /*15ad0*/  BSYNC B1 ;  /* 0x0000000000017941 */ /* 0x000fea0003800000 */
.L_x_389:
[----:B------:R-:W-:Y:S05]  /*15ae0*/  BRA `(.L_x_391) ;  /* 0xffffffec00487947 */ /* 0x000fea000383ffff */
.L_x_366:
[----:B0-----:R0:W1:Y:S02]  /*15af0*/  SYNCS.PHASECHK.TRANS64.TRYWAIT P1, [R14+URZ+0x50], R5 ;  /* 0x000050050e0075a7 */ /* 0x001064000802017f */
[----:B-1----:R-:W-:Y:S05]  /*15b00*/  @!P1 NANOSLEEP.SYNCS 0x989680 ;  /* 0x009896800000995d */ /* 0x002fea0003900000 */
[----:B------:R-:W1:Y:S02]  /*15b10*/  @!P1 SYNCS.PHASECHK.TRANS64 P1, [R14+URZ+0x50], R5 ;  /* 0x000050050e0095a7 */ /* 0x000e64000802007f */
[----:B-1----:R-:W-:Y:S05]  /*15b20*/  @!P1 BRA `(.L_x_366) ;  /* 0xfffffffc00f09947 */ /* 0x002fea000383ffff */
[----:B------:R-:W-:Y:S05]  /*15b30*/  BRA `(.L_x_392) ;  /* 0xffffffec007c7947 */ /* 0x000fea000383ffff */
.L_x_375:
[----:B------:R-:W-:Y:S01]  /*15b40*/  BSSY B0, `(.L_x_393) ;  /* 0x0000006000007945 */ /* 0x000fe20003800000 */
[----:B------:R-:W-:-:S07]  /*15b50*/  IMAD.MOV.U32 R2, RZ, RZ, -0x1 ;  /* 0xffffffffff027424 */ /* 0x000fce00078e00ff */
[----:B------:R-:W-:Y:S05]  /*15b60*/  WARPSYNC.COLLECTIVE R2, `(.L_x_394) ;  /* 0x00000000020c7348 */ /* 0x000fea0003c00000 */
[----:B------:R-:W-:Y:S02]  /*15b70*/  ELECT P1, UR62, PT ;  /* 0x00000000003e782f */ /* 0x000fe40003820000 */
[----:B------:R-:W-:Y:S01]  /*15b80*/  MOV R2, UR62 ;  /* 0x0000003e00027c02 */ /* 0x000fe20008000f00 */
[----:B------:R-:W-:Y:S10]  /*15b90*/  ENDCOLLECTIVE ;  /* 0x000000000000791b */ /* 0x000ff40003800000 */
.L_x_394:
[----:B------:R-:W-:Y:S05]  /*15ba0*/  BSYNC B0 ;  /* 0x0000000000007941 */ /* 0x000fea0003800000 */
.L_x_393:
[----:B------:R-:W-:Y:S01]  /*15bb0*/  PLOP3.LUT P0, PT, P1, PT, PT, 0x80, 0x0 ;  /* 0x000000000000781c */ /* 0x000fe20000f0f070 */
[----:B------:R-:W-:-:S12]  /*15bc0*/  BRA `(.L_x_395) ;  /* 0xfffffff400e07947 */ /* 0x000fd8000383ffff */
.L_x_379:
[----:B0-----:R0:W1:Y:S02]  /*15bd0*/  SYNCS.PHASECHK.TRANS64.TRYWAIT P0, [R7+URZ], R2 ;  /* 0x00000002070075a7 */ /* 0x001064000800017f */
[----:B-1----:R-:W-:Y:S05]  /*15be0*/  @!P0 NANOSLEEP.SYNCS 0x989680 ;  /* 0x009896800000895d */ /* 0x002fea0003900000 */
[----:B------:R-:W1:Y:S02]  /*15bf0*/  @!P0 SYNCS.PHASECHK.TRANS64 P0, [R7+URZ], R2 ;  /* 0x00000002070085a7 */ /* 0x000e64000800007f */
[----:B-1----:R-:W-:Y:S05]  /*15c00*/  @!P0 BRA `(.L_x_379) ;  /* 0xfffffffc00f08947 */ /* 0x002fea000383ffff */
[----:B------:R-:W-:Y:S05]  /*15c10*/  BRA `(.L_x_396) ;  /* 0xfffffff800247947 */ /* 0x000fea000383ffff */
.L_x_380:
[----:B0-----:R0:W1:Y:S02]  /*15c20*/  SYNCS.PHASECHK.TRANS64.TRYWAIT P0, [R9+URZ], R4 ;  /* 0x00000004090075a7 */ /* 0x001064000800017f */
[----:B-1----:R-:W-:Y:S05]  /*15c30*/  @!P0 NANOSLEEP.SYNCS 0x989680 ;  /* 0x009896800000895d */ /* 0x002fea0003900000 */
[----:B------:R-:W1:Y:S02]  /*15c40*/  @!P0 SYNCS.PHASECHK.TRANS64 P0, [R9+URZ], R4 ;  /* 0x00000004090085a7 */ /* 0x000e64000800007f */
[----:B-1----:R-:W-:Y:S05]  /*15c50*/  @!P0 BRA `(.L_x_380) ;  /* 0xfffffffc00f08947 */ /* 0x002fea000383ffff */
[----:B------:R-:W-:Y:S05]  /*15c60*/  BRA `(.L_x_397) ;  /* 0xfffffff800347947 */ /* 0x000fea000383ffff */
.L_x_381:
[----:B0-----:R0:W1:Y:S02]  /*15c70*/  SYNCS.PHASECHK.TRANS64.TRYWAIT P0, [R6+URZ], R5 ;  /* 0x00000005060075a7 */ /* 0x001064000800017f */
[----:B-1----:R-:W-:Y:S05]  /*15c80*/  @!P0 NANOSLEEP.SYNCS 0x989680 ;  /* 0x009896800000895d */ /* 0x002fea0003900000 */
[----:B------:R-:W1:Y:S02]  /*15c90*/  @!P0 SYNCS.PHASECHK.TRANS64 P0, [R6+URZ], R5 ;  /* 0x00000005060085a7 */ /* 0x000e64000800007f */
[----:B-1----:R-:W-:Y:S05]  /*15ca0*/  @!P0 BRA `(.L_x_381) ;  /* 0xfffffffc00f08947 */ /* 0x002fea000383ffff */
[----:B------:R-:W-:Y:S05]  /*15cb0*/  BRA `(.L_x_398) ;  /* 0xfffffff800447947 */ /* 0x000fea000383ffff */
.L_x_382:
[----:B0-----:R0:W1:Y:S02]  /*15cc0*/  SYNCS.PHASECHK.TRANS64.TRYWAIT P0, [R9+URZ], R4 ;  /* 0x00000004090075a7 */ /* 0x001064000800017f */
[----:B-1----:R-:W-:Y:S05]  /*15cd0*/  @!P0 NANOSLEEP.SYNCS 0x989680 ;  /* 0x009896800000895d */ /* 0x002fea0003900000 */
[----:B------:R-:W1:Y:S02]  /*15ce0*/  @!P0 SYNCS.PHASECHK.TRANS64 P0, [R9+URZ], R4 ;  /* 0x00000004090085a7 */ /* 0x000e64000800007f */
[----:B-1----:R-:W-:Y:S05]  /*15cf0*/  @!P0 BRA `(.L_x_382) ;  /* 0xfffffffc00f08947 */ /* 0x002fea000383ffff */
[----:B------:R-:W-:Y:S05]  /*15d00*/  BRA `(.L_x_399) ;  /* 0xfffffff800547947 */ /* 0x000fea000383ffff */
.L_x_383:
[----:B0-----:R0:W1:Y:S02]  /*15d10*/  SYNCS.PHASECHK.TRANS64.TRYWAIT P0, [R6+URZ], R5 ;  /* 0x00000005060075a7 */ /* 0x001064000800017f */
[----:B-1----:R-:W-:Y:S05]  /*15d20*/  @!P0 NANOSLEEP.SYNCS 0x989680 ;  /* 0x009896800000895d */ /* 0x002fea0003900000 */
[----:B------:R-:W1:Y:S02]  /*15d30*/  @!P0 SYNCS.PHASECHK.TRANS64 P0, [R6+URZ], R5 ;  /* 0x00000005060085a7 */ /* 0x000e64000800007f */
[----:B-1----:R-:W-:Y:S05]  /*15d40*/  @!P0 BRA `(.L_x_383) ;  /* 0xfffffffc00f08947 */ /* 0x002fea000383ffff */
[----:B------:R-:W-:Y:S05]  /*15d50*/  BRA `(.L_x_400) ;  /* 0xfffffff800647947 */ /* 0x000fea000383ffff */
.L_x_384:
[----:B0-----:R0:W1:Y:S02]  /*15d60*/  SYNCS.PHASECHK.TRANS64.TRYWAIT P0, [R9+URZ], R4 ;  /* 0x00000004090075a7 */ /* 0x001064000800017f */
[----:B-1----:R-:W-:Y:S05]  /*15d70*/  @!P0 NANOSLEEP.SYNCS 0x989680 ;  /* 0x009896800000895d */ /* 0x002fea0003900000 */
[----:B------:R-:W1:Y:S02]  /*15d80*/  @!P0 SYNCS.PHASECHK.TRANS64 P0, [R9+URZ], R4 ;  /* 0x00000004090085a7 */ /* 0x000e64000800007f */
[----:B-1----:R-:W-:Y:S05]  /*15d90*/  @!P0 BRA `(.L_x_384) ;  /* 0xfffffffc00f08947 */ /* 0x002fea000383ffff */
[----:B------:R-:W-:Y:S05]  /*15da0*/  BRA `(.L_x_401) ;  /* 0xfffffff800747947 */ /* 0x000fea000383ffff */
.L_x_385:
[----:B0-----:R0:W1:Y:S02]  /*15db0*/  SYNCS.PHASECHK.TRANS64.TRYWAIT P0, [R6+URZ], R5 ;  /* 0x00000005060075a7 */ /* 0x001064000800017f */
[----:B-1----:R-:W-:Y:S05]  /*15dc0*/  @!P0 NANOSLEEP.SYNCS 0x989680 ;  /* 0x009896800000895d */ /* 0x002fea0003900000 */
[----:B------:R-:W1:Y:S02]  /*15dd0*/  @!P0 SYNCS.PHASECHK.TRANS64 P0, [R6+URZ], R5 ;  /* 0x00000005060085a7 */ /* 0x000e64000800007f */
[----:B-1----:R-:W-:Y:S05]  /*15de0*/  @!P0 BRA `(.L_x_385) ;  /* 0xfffffffc00f08947 */ /* 0x002fea000383ffff */
[----:B------:R-:W-:Y:S05]  /*15df0*/  BRA `(.L_x_402) ;  /* 0xfffffff800847947 */ /* 0x000fea000383ffff */
.L_x_386:
[----:B0-----:R0:W1:Y:S02]  /*15e00*/  SYNCS.PHASECHK.TRANS64.TRYWAIT P0, [R9+URZ], R4 ;  /* 0x00000004090075a7 */ /* 0x001064000800017f */
[----:B-1----:R-:W-:Y:S05]  /*15e10*/  @!P0 NANOSLEEP.SYNCS 0x989680 ;  /* 0x009896800000895d */ /* 0x002fea0003900000 */
[----:B------:R-:W1:Y:S02]  /*15e20*/  @!P0 SYNCS.PHASECHK.TRANS64 P0, [R9+URZ], R4 ;  /* 0x00000004090085a7 */ /* 0x000e64000800007f */
[----:B-1----:R-:W-:Y:S05]  /*15e30*/  @!P0 BRA `(.L_x_386) ;  /* 0xfffffffc00f08947 */ /* 0x002fea000383ffff */
[----:B------:R-:W-:Y:S05]  /*15e40*/  BRA `(.L_x_403) ;  /* 0xfffffff800947947 */ /* 0x000fea000383ffff */
.L_x_387:
[----:B-1----:R1:W2:Y:S02]  /*15e50*/  SYNCS.PHASECHK.TRANS64.TRYWAIT P0, [R6+URZ], R5 ;  /* 0x00000005060075a7 */ /* 0x0022a4000800017f */
[----:B--2---:R-:W-:Y:S05]  /*15e60*/  @!P0 NANOSLEEP.SYNCS 0x989680 ;  /* 0x009896800000895d */ /* 0x004fea0003900000 */
[----:B------:R-:W2:Y:S02]  /*15e70*/  @!P0 SYNCS.PHASECHK.TRANS64 P0, [R6+URZ], R5 ;  /* 0x00000005060085a7 */ /* 0x000ea4000800007f */
[----:B--2---:R-:W-:Y:S05]  /*15e80*/  @!P0 BRA `(.L_x_387) ;  /* 0xfffffffc00f08947 */ /* 0x004fea000383ffff */
[----:B------:R-:W-:Y:S05]  /*15e90*/  BRA `(.L_x_404) ;  /* 0xfffffff8009c7947 */ /* 0x000fea000383ffff */
.L_x_405:
[----:B------:R-:W-:-:S00]  /*15ea0*/  BRA `(.L_x_405) ;  /* 0xfffffffc00fc7947 */ /* 0x000fc0000383ffff */
[----:B------:R-:W-:-:S00]  /*15eb0*/  NOP ;  /* 0x0000000000007918 */ /* 0x000fc00000000000 */
        /* <DEDUP_REMOVED lines=12> */
.L_x_406:


//--------------------- .nv.shared._ZN7cutlass13device_kernelINS_4gemm6kernel13GemmUniversalIN4cute5tupleIJiiiiEEENS1_10collective13CollectiveMmaINS1_37MainloopSm90TmaGmmaWarpSpecializedFP8ILi10ENS5_IJNS4_1CILi1EEESB_SB_EEENS1_35KernelTmaWarpSpecializedCooperativeEEENS5_IJNSA_ILi192EEENSA_ILi160EEENSA_ILi64EEEEEENS_12float_e4m3_tENS5_IJlSB_lEEESJ_SK_NS4_8TiledMMAINS4_8MMA_AtomIJNS4_4SM904GMMA30MMA_64x32x32_F32E4M3E4M3_SS_TNILNSO_7ScaleInE1ELSQ_1EEEEEENS4_6LayoutINS5_IJNSA_ILi2EEESB_SB_EEENS5_IJSB_NSA_ILi0EEESW_EEEEENS5_IJNS4_10UnderscoreESZ_SZ_EEEEENS4_13SM90_TMA_LOADENS4_14ComposedLayoutINS4_7SwizzleILi2ELi4ELi3EEENS4_18smem_ptr_flag_bitsILi8EEENST_INS5_IJNSA_ILi8EEESH_EEENS5_IJSH_SB_EEEEEEEvNS4_8identityES12_S1C_vS1D_EENS_8epilogue10collective6detail29Sm90TmaWarpSpecializedAdapterINS1G_15DefaultEpilogueISJ_SK_SK_NS1F_6thread17LinearCombinationISJ_Li1EffLNS1K_9ScaleType4KindE0ELNS_15FloatRoundStyleE2ESJ_EENS1_15EpilogueDefaultEEEEEvvEEEEvNT_6ParamsE --------------------------
	.section	.nv.shared._ZN7cutlass13device_kernelINS_4gemm6kernel13GemmUniversalIN4cute5tupleIJiiiiEEENS1_10collective13CollectiveMmaINS1_37MainloopSm90TmaGmmaWarpSpecializedFP8ILi10ENS5_IJNS4_1CILi1EEESB_SB_EEENS1_35KernelTmaWarpSpecializedCooperativeEEENS5_IJNSA_ILi192EEENSA_ILi160EEENSA_ILi64EEEEEENS_12float_e4m3_tENS5_IJlSB_lEEESJ_SK_NS4_8TiledMMAINS4_8MMA_AtomIJNS4_4SM904GMMA30MMA_64x32x32_F32E4M3E4M3_SS_TNILNSO_7ScaleInE1ELSQ_1EEEEEENS4_6LayoutINS5_IJNSA_ILi2EEESB_SB_EEENS5_IJSB_NSA_ILi0EEESW_EEEEENS5_IJNS4_10UnderscoreESZ_SZ_EEEEENS4_13SM90_TMA_LOADENS4_14ComposedLayoutINS4_7SwizzleILi2ELi4ELi3EEENS4_18smem_ptr_flag_bitsILi8EEENST_INS5_IJNSA_ILi8EEESH_EEENS5_IJSH_SB_EEEEEEEvNS4_8identityES12_S1C_vS1D_EENS_8epilogue10collective6detail29Sm90TmaWarpSpecializedAdapterINS1G_15DefaultEpilogueISJ_SK_SK_NS1F_6thread17LinearCombinationISJ_Li1EffLNS1K_9ScaleType4KindE0ELNS_15FloatRoundStyleE2ESJ_EENS1_15EpilogueDefaultEEEEEvvEEEEvNT_6ParamsE,"aw",@nobits
	.sectionflags	@""
	.align	16
	.zero		1024


//--------------------- .nv.shared.reserved.0     --------------------------
	.section	.nv.shared.reserved.0,"aw",@nobits
	.weak		__nv_reservedSMEM_offset_0_alias
	.size		__nv_reservedSMEM_offset_0_alias, 0, 0
	.other		__nv_reservedSMEM_offset_0_alias,@"STO_CUDA_RESERVED_SHARED STV_DEFAULT"
__nv_reservedSMEM_offset_0_alias:
	.zero		0


//--------------------- .nv.global                --------------------------
	.section	.nv.global,"aw",@nobits
.nv.global:
	.type		_ZN40_INTERNAL_35398a1b_4_k_cu_d101b9fc_139424cute1_E,@object
	.size		_ZN40_INTERNAL_35398a1b_4_k_cu_d101b9fc_139424cute1_E,(_ZN40_INTERNAL_35398a1b_4_k_cu_d101b9fc_139424cuda3std3__45__cpo6cbeginE - _ZN40_INTERNAL_35398a1b_4_k_cu_d101b9fc_139424cute1_E)
_ZN40_INTERNAL_35398a1b_4_k_cu_d101b9fc_139424cute1_E:
	.zero		1
	.type		_ZN40_INTERNAL_35398a1b_4_k_cu_d101b9fc_139424cuda3std3__45__cpo6cbeginE,@object
	.size		_ZN40_INTERNAL_35398a1b_4_k_cu_d101b9fc_139424cuda3std3__45__cpo6cbeginE,(_ZN40_INTERNAL_35398a1b_4_k_cu_d101b9fc_139424cuda3std3__48in_placeE - _ZN40_INTERNAL_35398a1b_4_k_cu_d101b9fc_139424cuda3std3__45__cpo6cbeginE)
_ZN40_INTERNAL_35398a1b_4_k_cu_d101b9fc_139424cuda3std3__45__cpo6cbeginE:
	.zero		1
	.type		_ZN40_INTERNAL_35398a1b_4_k_cu_d101b9fc_139424cuda3std3__48in_placeE,@object
	.size		_ZN40_INTERNAL_35398a1b_4_k_cu_d101b9fc_139424cuda3std3__48in_placeE,(_ZN40_INTERNAL_35398a1b_4_k_cu_d101b9fc_139424cuda3std6ranges3__45__cpo9iter_moveE - _ZN40_INTERNAL_35398a1b_4_k_cu_d101b9fc_139424cuda3std3__48in_placeE)
_ZN40_INTERNAL_35398a1b_4_k_cu_d101b9fc_139424cuda3std3__48in_placeE:
	.zero		1
	.type		_ZN40_INTERNAL_35398a1b_4_k_cu_d101b9fc_139424cuda3std6ranges3__45__cpo9iter_moveE,@object
	.size		_ZN40_INTERNAL_35398a1b_4_k_cu_d101b9fc_139424cuda3std6ranges3__45__cpo9iter_moveE,(_ZN40_INTERNAL_35398a1b_4_k_cu_d101b9fc_139424cuda3std3__45__cpo5beginE - _ZN40_INTERNAL_35398a1b_4_k_cu_d101b9fc_139424cuda3std6ranges3__45__cpo9iter_moveE)
_ZN40_INTERNAL_35398a1b_4_k_cu_d101b9fc_139424cuda3std6ranges3__45__cpo9iter_moveE:
	.zero		1
	.type		_ZN40_INTERNAL_35398a1b_4_k_cu_d101b9fc_139424cuda3std3__45__cpo5beginE,@object
	.size		_ZN40_INTERNAL_35398a1b_4_k_cu_d101b9fc_139424cuda3std3__45__cpo5beginE,(_ZN40_INTERNAL_35398a1b_4_k_cu_d101b9fc_139424cuda3std3__442_GLOBAL__N__35398a1b_4_k_cu_d101b9fc_139426ignoreE - _ZN40_INTERNAL_35398a1b_4_k_cu_d101b9fc_139424cuda3std3__45__cpo5beginE)
_ZN40_INTERNAL_35398a1b_4_k_cu_d101b9fc_139424cuda3std3__45__cpo5beginE:
	.zero		1
	.type		_ZN40_INTERNAL_35398a1b_4_k_cu_d101b9fc_139424cuda3std3__442_GLOBAL__N__35398a1b_4_k_cu_d101b9fc_139426ignoreE,@object
	.size		_ZN40_INTERNAL_35398a1b_4_k_cu_d101b9fc_139424cuda3std3__442_GLOBAL__N__35398a1b_4_k_cu_d101b9fc_139426ignoreE,(_ZN40_INTERNAL_35398a1b_4_k_cu_d101b9fc_139424cute7productE - _ZN40_INTERNAL_35398a1b_4_k_cu_d101b9fc_139424cuda3std3__442_GLOBAL__N__35398a1b_4_k_cu_d101b9fc_139426ignoreE)
_ZN40_INTERNAL_35398a1b_4_k_cu_d101b9fc_139424cuda3std3__442_GLOBAL__N__35398a1b_4_k_cu_d101b9fc_139426ignoreE:
	.zero		1
	.type		_ZN40_INTERNAL_35398a1b_4_k_cu_d101b9fc_139424cute7productE,@object
	.size		_ZN40_INTERNAL_35398a1b_4_k_cu_d101b9fc_139424cute7productE,(_ZN40_INTERNAL_35398a1b_4_k_cu_d101b9fc_139424cuda3std3__45__cpo3endE - _ZN40_INTERNAL_35398a1b_4_k_cu_d101b9fc_139424cute7productE)
_ZN40_INTERNAL_35398a1b_4_k_cu_d101b9fc_139424cute7productE:
	.zero		1
	.type		_ZN40_INTERNAL_35398a1b_4_k_cu_d101b9fc_139424cuda3std3__45__cpo3endE,@object
	.size		_ZN40_INTERNAL_35398a1b_4_k_cu_d101b9fc_139424cuda3std3__45__cpo3endE,(_ZN40_INTERNAL_35398a1b_4_k_cu_d101b9fc_139424cuda3std3__419piecewise_constructE - _ZN40_INTERNAL_35398a1b_4_k_cu_d101b9fc_139424cuda3std3__45__cpo3endE)
_ZN40_INTERNAL_35398a1b_4_k_cu_d101b9fc_139424cuda3std3__45__cpo3endE:
	.zero		1
	.type		_ZN40_INTERNAL_35398a1b_4_k_cu_d101b9fc_139424cuda3std3__419piecewise_constructE,@object
	.size		_ZN40_INTERNAL_35398a1b_4_k_cu_d101b9fc_139424cuda3std3__419piecewise_constructE,(_ZN40_INTERNAL_35398a1b_4_k_cu_d101b9fc_139424cuda3std3__45__cpo4cendE - _ZN40_INTERNAL_35398a1b_4_k_cu_d101b9fc_139424cuda3std3__419piecewise_constructE)
_ZN40_INTERNAL_35398a1b_4_k_cu_d101b9fc_139424cuda3std3__419piecewise_constructE:
	.zero		1
	.type		_ZN40_INTERNAL_35398a1b_4_k_cu_d101b9fc_139424cuda3std3__45__cpo4cendE,@object
	.size		_ZN40_INTERNAL_35398a1b_4_k_cu_d101b9fc_139424cuda3std3__45__cpo4cendE,(_ZN40_INTERNAL_35398a1b_4_k_cu_d101b9fc_139424cuda3std6ranges3__45__cpo4swapE - _ZN40_INTERNAL_35398a1b_4_k_cu_d101b9fc_139424cuda3std3__45__cpo4cendE)
_ZN40_INTERNAL_35398a1b_4_k_cu_d101b9fc_139424cuda3std3__45__cpo4cendE:
	.zero		1
	.type		_ZN40_INTERNAL_35398a1b_4_k_cu_d101b9fc_139424cuda3std6ranges3__45__cpo4swapE,@object
	.size		_ZN40_INTERNAL_35398a1b_4_k_cu_d101b9fc_139424cuda3std6ranges3__45__cpo4swapE,(.L_7 - _ZN40_INTERNAL_35398a1b_4_k_cu_d101b9fc_139424cuda3std6ranges3__45__cpo4swapE)
_ZN40_INTERNAL_35398a1b_4_k_cu_d101b9fc_139424cuda3std6ranges3__45__cpo4swapE:
	.zero		1
.L_7:


//--------------------- .nv.constant0._ZN7cutlass13device_kernelINS_4gemm6kernel13GemmUniversalIN4cute5tupleIJiiiiEEENS1_10collective13CollectiveMmaINS1_37MainloopSm90TmaGmmaWarpSpecializedFP8ILi10ENS5_IJNS4_1CILi1EEESB_SB_EEENS1_35KernelTmaWarpSpecializedCooperativeEEENS5_IJNSA_ILi192EEENSA_ILi160EEENSA_ILi64EEEEEENS_12float_e4m3_tENS5_IJlSB_lEEESJ_SK_NS4_8TiledMMAINS4_8MMA_AtomIJNS4_4SM904GMMA30MMA_64x32x32_F32E4M3E4M3_SS_TNILNSO_7ScaleInE1ELSQ_1EEEEEENS4_6LayoutINS5_IJNSA_ILi2EEESB_SB_EEENS5_IJSB_NSA_ILi0EEESW_EEEEENS5_IJNS4_10UnderscoreESZ_SZ_EEEEENS4_13SM90_TMA_LOADENS4_14ComposedLayoutINS4_7SwizzleILi2ELi4ELi3EEENS4_18smem_ptr_flag_bitsILi8EEENST_INS5_IJNSA_ILi8EEESH_EEENS5_IJSH_SB_EEEEEEEvNS4_8identityES12_S1C_vS1D_EENS_8epilogue10collective6detail29Sm90TmaWarpSpecializedAdapterINS1G_15DefaultEpilogueISJ_SK_SK_NS1F_6thread17LinearCombinationISJ_Li1EffLNS1K_9ScaleType4KindE0ELNS_15FloatRoundStyleE2ESJ_EENS1_15EpilogueDefaultEEEEEvvEEEEvNT_6ParamsE --------------------------
	.section	.nv.constant0._ZN7cutlass13device_kernelINS_4gemm6kernel13GemmUniversalIN4cute5tupleIJiiiiEEENS1_10collective13CollectiveMmaINS1_37MainloopSm90TmaGmmaWarpSpecializedFP8ILi10ENS5_IJNS4_1CILi1EEESB_SB_EEENS1_35KernelTmaWarpSpecializedCooperativeEEENS5_IJNSA_ILi192EEENSA_ILi160EEENSA_ILi64EEEEEENS_12float_e4m3_tENS5_IJlSB_lEEESJ_SK_NS4_8TiledMMAINS4_8MMA_AtomIJNS4_4SM904GMMA30MMA_64x32x32_F32E4M3E4M3_SS_TNILNSO_7ScaleInE1ELSQ_1EEEEEENS4_6LayoutINS5_IJNSA_ILi2EEESB_SB_EEENS5_IJSB_NSA_ILi0EEESW_EEEEENS5_IJNS4_10UnderscoreESZ_SZ_EEEEENS4_13SM90_TMA_LOADENS4_14ComposedLayoutINS4_7SwizzleILi2ELi4ELi3EEENS4_18smem_ptr_flag_bitsILi8EEENST_INS5_IJNSA_ILi8EEESH_EEENS5_IJSH_SB_EEEEEEEvNS4_8identityES12_S1C_vS1D_EENS_8epilogue10collective6detail29Sm90TmaWarpSpecializedAdapterINS1G_15DefaultEpilogueISJ_SK_SK_NS1F_6thread17LinearCombinationISJ_Li1EffLNS1K_9ScaleType4KindE0ELNS_15FloatRoundStyleE2ESJ_EENS1_15EpilogueDefaultEEEEEvvEEEEvNT_6ParamsE,"a",@progbits
	.sectionflags	@""
	.align	4
.nv.constant0._ZN7cutlass13device_kernelINS_4gemm6kernel13GemmUniversalIN4cute5tupleIJiiiiEEENS1_10collective13CollectiveMmaINS1_37MainloopSm90TmaGmmaWarpSpecializedFP8ILi10ENS5_IJNS4_1CILi1EEESB_SB_EEENS1_35KernelTmaWarpSpecializedCooperativeEEENS5_IJNSA_ILi192EEENSA_ILi160EEENSA_ILi64EEEEEENS_12float_e4m3_tENS5_IJlSB_lEEESJ_SK_NS4_8TiledMMAINS4_8MMA_AtomIJNS4_4SM904GMMA30MMA_64x32x32_F32E4M3E4M3_SS_TNILNSO_7ScaleInE1ELSQ_1EEEEEENS4_6LayoutINS5_IJNSA_ILi2EEESB_SB_EEENS5_IJSB_NSA_ILi0EEESW_EEEEENS5_IJNS4_10UnderscoreESZ_SZ_EEEEENS4_13SM90_TMA_LOADENS4_14ComposedLayoutINS4_7SwizzleILi2ELi4ELi3EEENS4_18smem_ptr_flag_bitsILi8EEENST_INS5_IJNSA_ILi8EEESH_EEENS5_IJSH_SB_EEEEEEEvNS4_8identityES12_S1C_vS1D_EENS_8epilogue10collective6detail29Sm90TmaWarpSpecializedAdapterINS1G_15DefaultEpilogueISJ_SK_SK_NS1F_6thread17LinearCombinationISJ_Li1EffLNS1K_9ScaleType4KindE0ELNS_15FloatRoundStyleE2ESJ_EENS1_15EpilogueDefaultEEEEEvvEEEEvNT_6ParamsE:
	.zero		1664


//--------------------- SYMBOLS --------------------------

	.type		.nv.reservedSmem.offset0,@object
	.size		.nv.reservedSmem.offset0,0x4
